	.target	sm_90a

	.elftype	@"ET_EXEC"


//--------------------- .note.nv.tkinfo           --------------------------
	.section	.note.nv.tkinfo,"",@"SHT_NOTE"
	.sectionflags	@"SHF_NOTE_NV_TKINFO"
	.tkinfo
        /*0018*/ 	.word	0x00000002
        /*0030*/ 	.string	""
        /*0030*/ 	.string	"ptxas"
        /*0030*/ 	.string	"Cuda compilation tools, release 13.0, V13.0.88"
        /*0030*/ 	.string	"Build cuda_13.0.r13.0/compiler.36424714_0"
        /*0030*/ 	.string	"-arch sm_90a -m 64 "



//--------------------- .note.nv.cuinfo           --------------------------
	.section	.note.nv.cuinfo,"",@"SHT_NOTE"
	.sectionflags	@"SHF_NOTE_NV_CUINFO"
        /*0018*/ 	.short	0x0002
        /*001a*/ 	.short	0x005a
        /*001c*/ 	.short	0x0082
	.zero		2


//--------------------- .nv.info                  --------------------------
	.section	.nv.info,"",@"SHT_CUDA_INFO"
	.align	4


	//----- nvinfo : EIATTR_REGCOUNT
	.align		4
        /*0000*/ 	.byte	0x04, 0x2f
        /*0002*/ 	.short	(.L_12 - .L_11)
	.align		4
.L_11:
        /*0004*/ 	.word	index@(_ZN7cutlass13device_kernelIN5flash19enable_sm80_to_sm89INS1_16FlashAttnFwdSm80INS1_25CollectiveMainloopFwdSm80ILi8ELi1ELb0EN4cute5tupleIJNS5_1CILi128EEENS7_ILi48EEENS7_ILi256EEEEEELi256ENS_10bfloat16_tEfNS_4arch4Sm80ELb1ELb0ELb1ELb1ELb1ELb1ELb1ELb0EEENS1_21CollectiveEpilogueFwdINS6_IJS8_SA_S9_EEENS6_IJNS7_ILi1EEESI_SI_EEESC_SE_Li256ELb1ELb1ELb0ELb0EEENS1_19SingleTileSchedulerILb1ELb0ELb1ELi128EEEEEEEEEvNT_6ParamsE)
        /*0008*/ 	.word	0x00000004


	//----- nvinfo : EIATTR_FRAME_SIZE
	.align		4
.L_12:
        /*000c*/ 	.byte	0x04, 0x11
        /*000e*/ 	.short	(.L_14 - .L_13)
	.align		4
.L_13:
        /*0010*/ 	.word	index@(_ZN7cutlass13device_kernelIN5flash19enable_sm80_to_sm89INS1_16FlashAttnFwdSm80INS1_25CollectiveMainloopFwdSm80ILi8ELi1ELb0EN4cute5tupleIJNS5_1CILi128EEENS7_ILi48EEENS7_ILi256EEEEEELi256ENS_10bfloat16_tEfNS_4arch4Sm80ELb1ELb0ELb1ELb1ELb1ELb1ELb1ELb0EEENS1_21CollectiveEpilogueFwdINS6_IJS8_SA_S9_EEENS6_IJNS7_ILi1EEESI_SI_EEESC_SE_Li256ELb1ELb1ELb0ELb0EEENS1_19SingleTileSchedulerILb1ELb0ELb1ELi128EEEEEEEEEvNT_6ParamsE)
        /*0014*/ 	.word	0x00000000


	//----- nvinfo : EIATTR_REGCOUNT
	.align		4
.L_14:
        /*0018*/ 	.byte	0x04, 0x2f
        /*001a*/ 	.short	(.L_16 - .L_15)
	.align		4
.L_15:
        /*001c*/ 	.word	index@(_ZN7cutlass13device_kernelIN5flash19enable_sm80_to_sm89INS1_16FlashAttnFwdSm80INS1_25CollectiveMainloopFwdSm80ILi8ELi1ELb0EN4cute5tupleIJNS5_1CILi128EEENS7_ILi96EEENS7_ILi256EEEEEELi256ENS_10bfloat16_tEfNS_4arch4Sm80ELb1ELb0ELb1ELb1ELb1ELb0ELb1ELb0EEENS1_21CollectiveEpilogueFwdINS6_IJS8_SA_S9_EEENS6_IJNS7_ILi1EEESI_SI_EEESC_SE_Li256ELb1ELb1ELb0ELb0EEENS1_19SingleTileSchedulerILb1ELb0ELb1ELi128EEEEEEEEEvNT_6ParamsE)
        /*0020*/ 	.word	0x00000004


	//----- nvinfo : EIATTR_FRAME_SIZE
	.align		4
.L_16:
        /*0024*/ 	.byte	0x04, 0x11
        /*0026*/ 	.short	(.L_18 - .L_17)
	.align		4
.L_17:
        /*0028*/ 	.word	index@(_ZN7cutlass13device_kernelIN5flash19enable_sm80_to_sm89INS1_16FlashAttnFwdSm80INS1_25CollectiveMainloopFwdSm80ILi8ELi1ELb0EN4cute5tupleIJNS5_1CILi128EEENS7_ILi96EEENS7_ILi256EEEEEELi256ENS_10bfloat16_tEfNS_4arch4Sm80ELb1ELb0ELb1ELb1ELb1ELb0ELb1ELb0EEENS1_21CollectiveEpilogueFwdINS6_IJS8_SA_S9_EEENS6_IJNS7_ILi1EEESI_SI_EEESC_SE_Li256ELb1ELb1ELb0ELb0EEENS1_19SingleTileSchedulerILb1ELb0ELb1ELi128EEEEEEEEEvNT_6ParamsE)
        /*002c*/ 	.word	0x00000000


	//----- nvinfo : EIATTR_REGCOUNT
	.align		4
.L_18:
        /*0030*/ 	.byte	0x04, 0x2f
        /*0032*/ 	.short	(.L_20 - .L_19)
	.align		4
.L_19:
        /*0034*/ 	.word	index@(_ZN7cutlass13device_kernelIN5flash19enable_sm80_to_sm89INS1_16FlashAttnFwdSm80INS1_25CollectiveMainloopFwdSm80ILi8ELi1ELb0EN4cute5tupleIJNS5_1CILi128EEENS7_ILi96EEENS7_ILi256EEEEEELi256ENS_10bfloat16_tEfNS_4arch4Sm80ELb1ELb0ELb1ELb0ELb1ELb0ELb1ELb0EEENS1_21CollectiveEpilogueFwdINS6_IJS8_SA_S9_EEENS6_IJNS7_ILi1EEESI_SI_EEESC_SE_Li256ELb0ELb1ELb0ELb0EEENS1_30DynamicPersistentTileSchedulerILi256ELi256ELb0ELb1ELb0EEEEEEEEEvNT_6ParamsE)
        /*0038*/ 	.word	0x00000004


	//----- nvinfo : EIATTR_FRAME_SIZE
	.align		4
.L_20:
        /*003c*/ 	.byte	0x04, 0x11
        /*003e*/ 	.short	(.L_22 - .L_21)
	.align		4
.L_21:
        /*0040*/ 	.word	index@(_ZN7cutlass13device_kernelIN5flash19enable_sm80_to_sm89INS1_16FlashAttnFwdSm80INS1_25CollectiveMainloopFwdSm80ILi8ELi1ELb0EN4cute5tupleIJNS5_1CILi128EEENS7_ILi96EEENS7_ILi256EEEEEELi256ENS_10bfloat16_tEfNS_4arch4Sm80ELb1ELb0ELb1ELb0ELb1ELb0ELb1ELb0EEENS1_21CollectiveEpilogueFwdINS6_IJS8_SA_S9_EEENS6_IJNS7_ILi1EEESI_SI_EEESC_SE_Li256ELb0ELb1ELb0ELb0EEENS1_30DynamicPersistentTileSchedulerILi256ELi256ELb0ELb1ELb0EEEEEEEEEvNT_6ParamsE)
        /*0044*/ 	.word	0x00000000


	//----- nvinfo : EIATTR_REGCOUNT
	.align		4
.L_22:
        /*0048*/ 	.byte	0x04, 0x2f
        /*004a*/ 	.short	(.L_24 - .L_23)
	.align		4
.L_23:
        /*004c*/ 	.word	index@(_ZN7cutlass13device_kernelIN5flash19enable_sm80_to_sm89INS1_16FlashAttnFwdSm80INS1_25CollectiveMainloopFwdSm80ILi8ELi1ELb0EN4cute5tupleIJNS5_1CILi128EEENS7_ILi48EEENS7_ILi256EEEEEELi256ENS_10bfloat16_tEfNS_4arch4Sm80ELb0ELb1ELb1ELb1ELb1ELb1ELb1ELb0EEENS1_21CollectiveEpilogueFwdINS6_IJS8_SA_S9_EEENS6_IJNS7_ILi1EEESI_SI_EEESC_SE_Li256ELb1ELb1ELb0ELb0EEENS1_19SingleTileSchedulerILb1ELb0ELb1ELi128EEEEEEEEEvNT_6ParamsE)
        /*0050*/ 	.word	0x00000004


	//----- nvinfo : EIATTR_FRAME_SIZE
	.align		4
.L_24:
        /*0054*/ 	.byte	0x04, 0x11
        /*0056*/ 	.short	(.L_26 - .L_25)
	.align		4
.L_25:
        /*0058*/ 	.word	index@(_ZN7cutlass13device_kernelIN5flash19enable_sm80_to_sm89INS1_16FlashAttnFwdSm80INS1_25CollectiveMainloopFwdSm80ILi8ELi1ELb0EN4cute5tupleIJNS5_1CILi128EEENS7_ILi48EEENS7_ILi256EEEEEELi256ENS_10bfloat16_tEfNS_4arch4Sm80ELb0ELb1ELb1ELb1ELb1ELb1ELb1ELb0EEENS1_21CollectiveEpilogueFwdINS6_IJS8_SA_S9_EEENS6_IJNS7_ILi1EEESI_SI_EEESC_SE_Li256ELb1ELb1ELb0ELb0EEENS1_19SingleTileSchedulerILb1ELb0ELb1ELi128EEEEEEEEEvNT_6ParamsE)
        /*005c*/ 	.word	0x00000000


	//----- nvinfo : EIATTR_REGCOUNT
	.align		4
.L_26:
        /*0060*/ 	.byte	0x04, 0x2f
        /*0062*/ 	.short	(.L_28 - .L_27)
	.align		4
.L_27:
        /*0064*/ 	.word	index@(_ZN7cutlass13device_kernelIN5flash19enable_sm80_to_sm89INS1_16FlashAttnFwdSm80INS1_25CollectiveMainloopFwdSm80ILi8ELi1ELb0EN4cute5tupleIJNS5_1CILi128EEENS7_ILi64EEENS7_ILi256EEEEEELi256ENS_10bfloat16_tEfNS_4arch4Sm80ELb0ELb1ELb1ELb1ELb1ELb0ELb1ELb0EEENS1_21CollectiveEpilogueFwdINS6_IJS8_SA_S9_EEENS6_IJNS7_ILi1EEESI_SI_EEESC_SE_Li256ELb1ELb1ELb0ELb0EEENS1_19SingleTileSchedulerILb1ELb0ELb1ELi128EEEEEEEEEvNT_6ParamsE)
        /*0068*/ 	.word	0x00000004


	//----- nvinfo : EIATTR_FRAME_SIZE
	.align		4
.L_28:
        /*006c*/ 	.byte	0x04, 0x11
        /*006e*/ 	.short	(.L_30 - .L_29)
	.align		4
.L_29:
        /*0070*/ 	.word	index@(_ZN7cutlass13device_kernelIN5flash19enable_sm80_to_sm89INS1_16FlashAttnFwdSm80INS1_25CollectiveMainloopFwdSm80ILi8ELi1ELb0EN4cute5tupleIJNS5_1CILi128EEENS7_ILi64EEENS7_ILi256EEEEEELi256ENS_10bfloat16_tEfNS_4arch4Sm80ELb0ELb1ELb1ELb1ELb1ELb0ELb1ELb0EEENS1_21CollectiveEpilogueFwdINS6_IJS8_SA_S9_EEENS6_IJNS7_ILi1EEESI_SI_EEESC_SE_Li256ELb1ELb1ELb0ELb0EEENS1_19SingleTileSchedulerILb1ELb0ELb1ELi128EEEEEEEEEvNT_6ParamsE)
        /*0074*/ 	.word	0x00000000


	//----- nvinfo : EIATTR_REGCOUNT
	.align		4
.L_30:
        /*0078*/ 	.byte	0x04, 0x2f
        /*007a*/ 	.short	(.L_32 - .L_31)
	.align		4
.L_31:
        /*007c*/ 	.word	index@(_ZN7cutlass13device_kernelIN5flash19enable_sm80_to_sm89INS1_16FlashAttnFwdSm80INS1_25CollectiveMainloopFwdSm80ILi8ELi1ELb0EN4cute5tupleIJNS5_1CILi128EEENS7_ILi64EEENS7_ILi256EEEEEELi256ENS_10bfloat16_tEfNS_4arch4Sm80ELb0ELb1ELb1ELb0ELb1ELb0ELb1ELb0EEENS1_21CollectiveEpilogueFwdINS6_IJS8_SA_S9_EEENS6_IJNS7_ILi1EEESI_SI_EEESC_SE_Li256ELb0ELb1ELb0ELb0EEENS1_19SingleTileSchedulerILb0ELb0ELb1ELi128EEEEEEEEEvNT_6ParamsE)
        /*0080*/ 	.word	0x00000004


	//----- nvinfo : EIATTR_FRAME_SIZE
	.align		4
.L_32:
        /*0084*/ 	.byte	0x04, 0x11
        /*0086*/ 	.short	(.L_34 - .L_33)
	.align		4
.L_33:
        /*0088*/ 	.word	index@(_ZN7cutlass13device_kernelIN5flash19enable_sm80_to_sm89INS1_16FlashAttnFwdSm80INS1_25CollectiveMainloopFwdSm80ILi8ELi1ELb0EN4cute5tupleIJNS5_1CILi128EEENS7_ILi64EEENS7_ILi256EEEEEELi256ENS_10bfloat16_tEfNS_4arch4Sm80ELb0ELb1ELb1ELb0ELb1ELb0ELb1ELb0EEENS1_21CollectiveEpilogueFwdINS6_IJS8_SA_S9_EEENS6_IJNS7_ILi1EEESI_SI_EEESC_SE_Li256ELb0ELb1ELb0ELb0EEENS1_19SingleTileSchedulerILb0ELb0ELb1ELi128EEEEEEEEEvNT_6ParamsE)
        /*008c*/ 	.word	0x00000000


	//----- nvinfo : EIATTR_REGCOUNT
	.align		4
.L_34:
        /*0090*/ 	.byte	0x04, 0x2f
        /*0092*/ 	.short	(.L_36 - .L_35)
	.align		4
.L_35:
        /*0094*/ 	.word	index@(_ZN7cutlass13device_kernelIN5flash19enable_sm80_to_sm89INS1_16FlashAttnFwdSm80INS1_25CollectiveMainloopFwdSm80ILi8ELi1ELb0EN4cute5tupleIJNS5_1CILi128EEENS7_ILi48EEENS7_ILi256EEEEEELi256ENS_10bfloat16_tEfNS_4arch4Sm80ELb0ELb0ELb1ELb1ELb1ELb1ELb1ELb0EEENS1_21CollectiveEpilogueFwdINS6_IJS8_SA_S9_EEENS6_IJNS7_ILi1EEESI_SI_EEESC_SE_Li256ELb1ELb1ELb0ELb0EEENS1_19SingleTileSchedulerILb1ELb0ELb1ELi128EEEEEEEEEvNT_6ParamsE)
        /*0098*/ 	.word	0x00000004


	//----- nvinfo : EIATTR_FRAME_SIZE
	.align		4
.L_36:
        /*009c*/ 	.byte	0x04, 0x11
        /*009e*/ 	.short	(.L_38 - .L_37)
	.align		4
.L_37:
        /*00a0*/ 	.word	index@(_ZN7cutlass13device_kernelIN5flash19enable_sm80_to_sm89INS1_16FlashAttnFwdSm80INS1_25CollectiveMainloopFwdSm80ILi8ELi1ELb0EN4cute5tupleIJNS5_1CILi128EEENS7_ILi48EEENS7_ILi256EEEEEELi256ENS_10bfloat16_tEfNS_4arch4Sm80ELb0ELb0ELb1ELb1ELb1ELb1ELb1ELb0EEENS1_21CollectiveEpilogueFwdINS6_IJS8_SA_S9_EEENS6_IJNS7_ILi1EEESI_SI_EEESC_SE_Li256ELb1ELb1ELb0ELb0EEENS1_19SingleTileSchedulerILb1ELb0ELb1ELi128EEEEEEEEEvNT_6ParamsE)
        /*00a4*/ 	.word	0x00000000


	//----- nvinfo : EIATTR_REGCOUNT
	.align		4
.L_38:
        /*00a8*/ 	.byte	0x04, 0x2f
        /*00aa*/ 	.short	(.L_40 - .L_39)
	.align		4
.L_39:
        /*00ac*/ 	.word	index@(_ZN7cutlass13device_kernelIN5flash19enable_sm80_to_sm89INS1_16FlashAttnFwdSm80INS1_25CollectiveMainloopFwdSm80ILi8ELi1ELb0EN4cute5tupleIJNS5_1CILi128EEENS7_ILi96EEENS7_ILi256EEEEEELi256ENS_10bfloat16_tEfNS_4arch4Sm80ELb0ELb0ELb1ELb1ELb1ELb0ELb1ELb0EEENS1_21CollectiveEpilogueFwdINS6_IJS8_SA_S9_EEENS6_IJNS7_ILi1EEESI_SI_EEESC_SE_Li256ELb1ELb1ELb0ELb0EEENS1_19SingleTileSchedulerILb1ELb0ELb1ELi128EEEEEEEEEvNT_6ParamsE)
        /*00b0*/ 	.word	0x00000004


	//----- nvinfo : EIATTR_FRAME_SIZE
	.align		4
.L_40:
        /*00b4*/ 	.byte	0x04, 0x11
        /*00b6*/ 	.short	(.L_42 - .L_41)
	.align		4
.L_41:
        /*00b8*/ 	.word	index@(_ZN7cutlass13device_kernelIN5flash19enable_sm80_to_sm89INS1_16FlashAttnFwdSm80INS1_25CollectiveMainloopFwdSm80ILi8ELi1ELb0EN4cute5tupleIJNS5_1CILi128EEENS7_ILi96EEENS7_ILi256EEEEEELi256ENS_10bfloat16_tEfNS_4arch4Sm80ELb0ELb0ELb1ELb1ELb1ELb0ELb1ELb0EEENS1_21CollectiveEpilogueFwdINS6_IJS8_SA_S9_EEENS6_IJNS7_ILi1EEESI_SI_EEESC_SE_Li256ELb1ELb1ELb0ELb0EEENS1_19SingleTileSchedulerILb1ELb0ELb1ELi128EEEEEEEEEvNT_6ParamsE)
        /*00bc*/ 	.word	0x00000000


	//----- nvinfo : EIATTR_REGCOUNT
	.align		4
.L_42:
        /*00c0*/ 	.byte	0x04, 0x2f
        /*00c2*/ 	.short	(.L_44 - .L_43)
	.align		4
.L_43:
        /*00c4*/ 	.word	index@(_ZN7cutlass13device_kernelIN5flash19enable_sm80_to_sm89INS1_16FlashAttnFwdSm80INS1_25CollectiveMainloopFwdSm80ILi8ELi1ELb0EN4cute5tupleIJNS5_1CILi128EEENS7_ILi96EEENS7_ILi256EEEEEELi256ENS_10bfloat16_tEfNS_4arch4Sm80ELb0ELb0ELb1ELb0ELb1ELb0ELb1ELb0EEENS1_21CollectiveEpilogueFwdINS6_IJS8_SA_S9_EEENS6_IJNS7_ILi1EEESI_SI_EEESC_SE_Li256ELb0ELb1ELb0ELb0EEENS1_19SingleTileSchedulerILb0ELb0ELb1ELi128EEEEEEEEEvNT_6ParamsE)
        /*00c8*/ 	.word	0x00000004


	//----- nvinfo : EIATTR_FRAME_SIZE
	.align		4
.L_44:
        /*00cc*/ 	.byte	0x04, 0x11
        /*00ce*/ 	.short	(.L_46 - .L_45)
	.align		4
.L_45:
        /*00d0*/ 	.word	index@(_ZN7cutlass13device_kernelIN5flash19enable_sm80_to_sm89INS1_16FlashAttnFwdSm80INS1_25CollectiveMainloopFwdSm80ILi8ELi1ELb0EN4cute5tupleIJNS5_1CILi128EEENS7_ILi96EEENS7_ILi256EEEEEELi256ENS_10bfloat16_tEfNS_4arch4Sm80ELb0ELb0ELb1ELb0ELb1ELb0ELb1ELb0EEENS1_21CollectiveEpilogueFwdINS6_IJS8_SA_S9_EEENS6_IJNS7_ILi1EEESI_SI_EEESC_SE_Li256ELb0ELb1ELb0ELb0EEENS1_19SingleTileSchedulerILb0ELb0ELb1ELi128EEEEEEEEEvNT_6ParamsE)
        /*00d4*/ 	.word	0x00000000


	//----- nvinfo : EIATTR_REGCOUNT
	.align		4
.L_46:
        /*00d8*/ 	.byte	0x04, 0x2f
        /*00da*/ 	.short	(.L_48 - .L_47)
	.align		4
.L_47:
        /*00dc*/ 	.word	index@(_ZN7cutlass13device_kernelIN5flash19enable_sm80_to_sm89INS1_16FlashAttnFwdSm80INS1_25CollectiveMainloopFwdSm80ILi8ELi1ELb0EN4cute5tupleIJNS5_1CILi128EEENS7_ILi32EEENS7_ILi256EEEEEELi256ENS_10bfloat16_tEfNS_4arch4Sm80ELb1ELb0ELb1ELb1ELb1ELb1ELb1ELb0EEENS1_21CollectiveEpilogueFwdINS6_IJS8_SA_S9_EEENS6_IJNS7_ILi1EEESI_SI_EEESC_SE_Li256ELb1ELb1ELb0ELb0EEENS1_19SingleTileSchedulerILb1ELb0ELb1ELi128EEEEEEEEEvNT_6ParamsE)
        /*00e0*/ 	.word	0x00000004


	//----- nvinfo : EIATTR_FRAME_SIZE
	.align		4
.L_48:
        /*00e4*/ 	.byte	0x04, 0x11
        /*00e6*/ 	.short	(.L_50 - .L_49)
	.align		4
.L_49:
        /*00e8*/ 	.word	index@(_ZN7cutlass13device_kernelIN5flash19enable_sm80_to_sm89INS1_16FlashAttnFwdSm80INS1_25CollectiveMainloopFwdSm80ILi8ELi1ELb0EN4cute5tupleIJNS5_1CILi128EEENS7_ILi32EEENS7_ILi256EEEEEELi256ENS_10bfloat16_tEfNS_4arch4Sm80ELb1ELb0ELb1ELb1ELb1ELb1ELb1ELb0EEENS1_21CollectiveEpilogueFwdINS6_IJS8_SA_S9_EEENS6_IJNS7_ILi1EEESI_SI_EEESC_SE_Li256ELb1ELb1ELb0ELb0EEENS1_19SingleTileSchedulerILb1ELb0ELb1ELi128EEEEEEEEEvNT_6ParamsE)
        /*00ec*/ 	.word	0x00000000


	//----- nvinfo : EIATTR_REGCOUNT
	.align		4
.L_50:
        /*00f0*/ 	.byte	0x04, 0x2f
        /*00f2*/ 	.short	(.L_52 - .L_51)
	.align		4
.L_51:
        /*00f4*/ 	.word	index@(_ZN7cutlass13device_kernelIN5flash19enable_sm80_to_sm89INS1_16FlashAttnFwdSm80INS1_25CollectiveMainloopFwdSm80ILi8ELi1ELb1EN4cute5tupleIJNS5_1CILi128EEENS7_ILi64EEENS7_ILi256EEEEEELi256ENS_10bfloat16_tEfNS_4arch4Sm80ELb1ELb0ELb1ELb1ELb1ELb0ELb1ELb0EEENS1_21CollectiveEpilogueFwdINS6_IJS8_SA_S9_EEENS6_IJNS7_ILi1EEESI_SI_EEESC_SE_Li256ELb1ELb1ELb0ELb0EEENS1_19SingleTileSchedulerILb1ELb0ELb1ELi128EEEEEEEEEvNT_6ParamsE)
        /*00f8*/ 	.word	0x00000004


	//----- nvinfo : EIATTR_FRAME_SIZE
	.align		4
.L_52:
        /*00fc*/ 	.byte	0x04, 0x11
        /*00fe*/ 	.short	(.L_54 - .L_53)
	.align		4
.L_53:
        /*0100*/ 	.word	index@(_ZN7cutlass13device_kernelIN5flash19enable_sm80_to_sm89INS1_16FlashAttnFwdSm80INS1_25CollectiveMainloopFwdSm80ILi8ELi1ELb1EN4cute5tupleIJNS5_1CILi128EEENS7_ILi64EEENS7_ILi256EEEEEELi256ENS_10bfloat16_tEfNS_4arch4Sm80ELb1ELb0ELb1ELb1ELb1ELb0ELb1ELb0EEENS1_21CollectiveEpilogueFwdINS6_IJS8_SA_S9_EEENS6_IJNS7_ILi1EEESI_SI_EEESC_SE_Li256ELb1ELb1ELb0ELb0EEENS1_19SingleTileSchedulerILb1ELb0ELb1ELi128EEEEEEEEEvNT_6ParamsE)
        /*0104*/ 	.word	0x00000000


	//----- nvinfo : EIATTR_REGCOUNT
	.align		4
.L_54:
        /*0108*/ 	.byte	0x04, 0x2f
        /*010a*/ 	.short	(.L_56 - .L_55)
	.align		4
.L_55:
        /*010c*/ 	.word	index@(_ZN7cutlass13device_kernelIN5flash19enable_sm80_to_sm89INS1_16FlashAttnFwdSm80INS1_25CollectiveMainloopFwdSm80ILi8ELi1ELb1EN4cute5tupleIJNS5_1CILi128EEENS7_ILi64EEENS7_ILi256EEEEEELi256ENS_10bfloat16_tEfNS_4arch4Sm80ELb1ELb0ELb1ELb0ELb1ELb0ELb1ELb0EEENS1_21CollectiveEpilogueFwdINS6_IJS8_SA_S9_EEENS6_IJNS7_ILi1EEESI_SI_EEESC_SE_Li256ELb0ELb1ELb0ELb0EEENS1_30DynamicPersistentTileSchedulerILi256ELi256ELb0ELb1ELb0EEEEEEEEEvNT_6ParamsE)
        /*0110*/ 	.word	0x00000004


	//----- nvinfo : EIATTR_FRAME_SIZE
	.align		4
.L_56:
        /*0114*/ 	.byte	0x04, 0x11
        /*0116*/ 	.short	(.L_58 - .L_57)
	.align		4
.L_57:
        /*0118*/ 	.word	index@(_ZN7cutlass13device_kernelIN5flash19enable_sm80_to_sm89INS1_16FlashAttnFwdSm80INS1_25CollectiveMainloopFwdSm80ILi8ELi1ELb1EN4cute5tupleIJNS5_1CILi128EEENS7_ILi64EEENS7_ILi256EEEEEELi256ENS_10bfloat16_tEfNS_4arch4Sm80ELb1ELb0ELb1ELb0ELb1ELb0ELb1ELb0EEENS1_21CollectiveEpilogueFwdINS6_IJS8_SA_S9_EEENS6_IJNS7_ILi1EEESI_SI_EEESC_SE_Li256ELb0ELb1ELb0ELb0EEENS1_30DynamicPersistentTileSchedulerILi256ELi256ELb0ELb1ELb0EEEEEEEEEvNT_6ParamsE)
        /*011c*/ 	.word	0x00000000


	//----- nvinfo : EIATTR_REGCOUNT
	.align		4
.L_58:
        /*0120*/ 	.byte	0x04, 0x2f
        /*0122*/ 	.short	(.L_60 - .L_59)
	.align		4
.L_59:
        /*0124*/ 	.word	index@(_ZN7cutlass13device_kernelIN5flash19enable_sm80_to_sm89INS1_16FlashAttnFwdSm80INS1_25CollectiveMainloopFwdSm80ILi8ELi1ELb0EN4cute5tupleIJNS5_1CILi128EEENS7_ILi32EEENS7_ILi256EEEEEELi256ENS_10bfloat16_tEfNS_4arch4Sm80ELb0ELb1ELb1ELb1ELb1ELb1ELb1ELb0EEENS1_21CollectiveEpilogueFwdINS6_IJS8_SA_S9_EEENS6_IJNS7_ILi1EEESI_SI_EEESC_SE_Li256ELb1ELb1ELb0ELb0EEENS1_19SingleTileSchedulerILb1ELb0ELb1ELi128EEEEEEEEEvNT_6ParamsE)
        /*0128*/ 	.word	0x00000004


	//----- nvinfo : EIATTR_FRAME_SIZE
	.align		4
.L_60:
        /*012c*/ 	.byte	0x04, 0x11
        /*012e*/ 	.short	(.L_62 - .L_61)
	.align		4
.L_61:
        /*0130*/ 	.word	index@(_ZN7cutlass13device_kernelIN5flash19enable_sm80_to_sm89INS1_16FlashAttnFwdSm80INS1_25CollectiveMainloopFwdSm80ILi8ELi1ELb0EN4cute5tupleIJNS5_1CILi128EEENS7_ILi32EEENS7_ILi256EEEEEELi256ENS_10bfloat16_tEfNS_4arch4Sm80ELb0ELb1ELb1ELb1ELb1ELb1ELb1ELb0EEENS1_21CollectiveEpilogueFwdINS6_IJS8_SA_S9_EEENS6_IJNS7_ILi1EEESI_SI_EEESC_SE_Li256ELb1ELb1ELb0ELb0EEENS1_19SingleTileSchedulerILb1ELb0ELb1ELi128EEEEEEEEEvNT_6ParamsE)
        /*0134*/ 	.word	0x00000000


	//----- nvinfo : EIATTR_REGCOUNT
	.align		4
.L_62:
        /*0138*/ 	.byte	0x04, 0x2f
        /*013a*/ 	.short	(.L_64 - .L_63)
	.align		4
.L_63:
        /*013c*/ 	.word	index@(_ZN7cutlass13device_kernelIN5flash19enable_sm80_to_sm89INS1_16FlashAttnFwdSm80INS1_25CollectiveMainloopFwdSm80ILi8ELi1ELb1EN4cute5tupleIJNS5_1CILi128EEENS7_ILi48EEENS7_ILi256EEEEEELi256ENS_10bfloat16_tEfNS_4arch4Sm80ELb0ELb1ELb1ELb1ELb1ELb0ELb1ELb0EEENS1_21CollectiveEpilogueFwdINS6_IJS8_SA_S9_EEENS6_IJNS7_ILi1EEESI_SI_EEESC_SE_Li256ELb1ELb1ELb0ELb0EEENS1_19SingleTileSchedulerILb1ELb0ELb1ELi128EEEEEEEEEvNT_6ParamsE)
        /*0140*/ 	.word	0x00000004


	//----- nvinfo : EIATTR_FRAME_SIZE
	.align		4
.L_64:
        /*0144*/ 	.byte	0x04, 0x11
        /*0146*/ 	.short	(.L_66 - .L_65)
	.align		4
.L_65:
        /*0148*/ 	.word	index@(_ZN7cutlass13device_kernelIN5flash19enable_sm80_to_sm89INS1_16FlashAttnFwdSm80INS1_25CollectiveMainloopFwdSm80ILi8ELi1ELb1EN4cute5tupleIJNS5_1CILi128EEENS7_ILi48EEENS7_ILi256EEEEEELi256ENS_10bfloat16_tEfNS_4arch4Sm80ELb0ELb1ELb1ELb1ELb1ELb0ELb1ELb0EEENS1_21CollectiveEpilogueFwdINS6_IJS8_SA_S9_EEENS6_IJNS7_ILi1EEESI_SI_EEESC_SE_Li256ELb1ELb1ELb0ELb0EEENS1_19SingleTileSchedulerILb1ELb0ELb1ELi128EEEEEEEEEvNT_6ParamsE)
        /*014c*/ 	.word	0x00000000


	//----- nvinfo : EIATTR_REGCOUNT
	.align		4
.L_66:
        /*0150*/ 	.byte	0x04, 0x2f
        /*0152*/ 	.short	(.L_68 - .L_67)
	.align		4
.L_67:
        /*0154*/ 	.word	index@(_ZN7cutlass13device_kernelIN5flash19enable_sm80_to_sm89INS1_16FlashAttnFwdSm80INS1_25CollectiveMainloopFwdSm80ILi8ELi1ELb1EN4cute5tupleIJNS5_1CILi128EEENS7_ILi48EEENS7_ILi256EEEEEELi256ENS_10bfloat16_tEfNS_4arch4Sm80ELb0ELb1ELb1ELb0ELb1ELb0ELb1ELb0EEENS1_21CollectiveEpilogueFwdINS6_IJS8_SA_S9_EEENS6_IJNS7_ILi1EEESI_SI_EEESC_SE_Li256ELb0ELb1ELb0ELb0EEENS1_19SingleTileSchedulerILb0ELb0ELb1ELi128EEEEEEEEEvNT_6ParamsE)
        /*0158*/ 	.word	0x00000004


	//----- nvinfo : EIATTR_FRAME_SIZE
	.align		4
.L_68:
        /*015c*/ 	.byte	0x04, 0x11
        /*015e*/ 	.short	(.L_70 - .L_69)
	.align		4
.L_69:
        /*0160*/ 	.word	index@(_ZN7cutlass13device_kernelIN5flash19enable_sm80_to_sm89INS1_16FlashAttnFwdSm80INS1_25CollectiveMainloopFwdSm80ILi8ELi1ELb1EN4cute5tupleIJNS5_1CILi128EEENS7_ILi48EEENS7_ILi256EEEEEELi256ENS_10bfloat16_tEfNS_4arch4Sm80ELb0ELb1ELb1ELb0ELb1ELb0ELb1ELb0EEENS1_21CollectiveEpilogueFwdINS6_IJS8_SA_S9_EEENS6_IJNS7_ILi1EEESI_SI_EEESC_SE_Li256ELb0ELb1ELb0ELb0EEENS1_19SingleTileSchedulerILb0ELb0ELb1ELi128EEEEEEEEEvNT_6ParamsE)
        /*0164*/ 	.word	0x00000000


	//----- nvinfo : EIATTR_REGCOUNT
	.align		4
.L_70:
        /*0168*/ 	.byte	0x04, 0x2f
        /*016a*/ 	.short	(.L_72 - .L_71)
	.align		4
.L_71:
        /*016c*/ 	.word	index@(_ZN7cutlass13device_kernelIN5flash19enable_sm80_to_sm89INS1_16FlashAttnFwdSm80INS1_25CollectiveMainloopFwdSm80ILi8ELi1ELb0EN4cute5tupleIJNS5_1CILi128EEENS7_ILi32EEENS7_ILi256EEEEEELi256ENS_10bfloat16_tEfNS_4arch4Sm80ELb0ELb0ELb1ELb1ELb1ELb1ELb1ELb0EEENS1_21CollectiveEpilogueFwdINS6_IJS8_SA_S9_EEENS6_IJNS7_ILi1EEESI_SI_EEESC_SE_Li256ELb1ELb1ELb0ELb0EEENS1_19SingleTileSchedulerILb1ELb0ELb1ELi128EEEEEEEEEvNT_6ParamsE)
        /*0170*/ 	.word	0x00000004


	//----- nvinfo : EIATTR_FRAME_SIZE
	.align		4
.L_72:
        /*0174*/ 	.byte	0x04, 0x11
        /*0176*/ 	.short	(.L_74 - .L_73)
	.align		4
.L_73:
        /*0178*/ 	.word	index@(_ZN7cutlass13device_kernelIN5flash19enable_sm80_to_sm89INS1_16FlashAttnFwdSm80INS1_25CollectiveMainloopFwdSm80ILi8ELi1ELb0EN4cute5tupleIJNS5_1CILi128EEENS7_ILi32EEENS7_ILi256EEEEEELi256ENS_10bfloat16_tEfNS_4arch4Sm80ELb0ELb0ELb1ELb1ELb1ELb1ELb1ELb0EEENS1_21CollectiveEpilogueFwdINS6_IJS8_SA_S9_EEENS6_IJNS7_ILi1EEESI_SI_EEESC_SE_Li256ELb1ELb1ELb0ELb0EEENS1_19SingleTileSchedulerILb1ELb0ELb1ELi128EEEEEEEEEvNT_6ParamsE)
        /*017c*/ 	.word	0x00000000


	//----- nvinfo : EIATTR_REGCOUNT
	.align		4
.L_74:
        /*0180*/ 	.byte	0x04, 0x2f
        /*0182*/ 	.short	(.L_76 - .L_75)
	.align		4
.L_75:
        /*0184*/ 	.word	index@(_ZN7cutlass13device_kernelIN5flash19enable_sm80_to_sm89INS1_16FlashAttnFwdSm80INS1_25CollectiveMainloopFwdSm80ILi8ELi1ELb1EN4cute5tupleIJNS5_1CILi128EEENS7_ILi64EEENS7_ILi256EEEEEELi256ENS_10bfloat16_tEfNS_4arch4Sm80ELb0ELb0ELb1ELb1ELb1ELb0ELb1ELb0EEENS1_21CollectiveEpilogueFwdINS6_IJS8_SA_S9_EEENS6_IJNS7_ILi1EEESI_SI_EEESC_SE_Li256ELb1ELb1ELb0ELb0EEENS1_19SingleTileSchedulerILb1ELb0ELb1ELi128EEEEEEEEEvNT_6ParamsE)
        /*0188*/ 	.word	0x00000004


	//----- nvinfo : EIATTR_FRAME_SIZE
	.align		4
.L_76:
        /*018c*/ 	.byte	0x04, 0x11
        /*018e*/ 	.short	(.L_78 - .L_77)
	.align		4
.L_77:
        /*0190*/ 	.word	index@(_ZN7cutlass13device_kernelIN5flash19enable_sm80_to_sm89INS1_16FlashAttnFwdSm80INS1_25CollectiveMainloopFwdSm80ILi8ELi1ELb1EN4cute5tupleIJNS5_1CILi128EEENS7_ILi64EEENS7_ILi256EEEEEELi256ENS_10bfloat16_tEfNS_4arch4Sm80ELb0ELb0ELb1ELb1ELb1ELb0ELb1ELb0EEENS1_21CollectiveEpilogueFwdINS6_IJS8_SA_S9_EEENS6_IJNS7_ILi1EEESI_SI_EEESC_SE_Li256ELb1ELb1ELb0ELb0EEENS1_19SingleTileSchedulerILb1ELb0ELb1ELi128EEEEEEEEEvNT_6ParamsE)
        /*0194*/ 	.word	0x00000000


	//----- nvinfo : EIATTR_REGCOUNT
	.align		4
.L_78:
        /*0198*/ 	.byte	0x04, 0x2f
        /*019a*/ 	.short	(.L_80 - .L_79)
	.align		4
.L_79:
        /*019c*/ 	.word	index@(_ZN7cutlass13device_kernelIN5flash19enable_sm80_to_sm89INS1_16FlashAttnFwdSm80INS1_25CollectiveMainloopFwdSm80ILi8ELi1ELb1EN4cute5tupleIJNS5_1CILi128EEENS7_ILi64EEENS7_ILi256EEEEEELi256ENS_10bfloat16_tEfNS_4arch4Sm80ELb0ELb0ELb1ELb0ELb1ELb0ELb1ELb0EEENS1_21CollectiveEpilogueFwdINS6_IJS8_SA_S9_EEENS6_IJNS7_ILi1EEESI_SI_EEESC_SE_Li256ELb0ELb1ELb0ELb0EEENS1_19SingleTileSchedulerILb0ELb0ELb1ELi128EEEEEEEEEvNT_6ParamsE)
        /*01a0*/ 	.word	0x00000004


	//----- nvinfo : EIATTR_FRAME_SIZE
	.align		4
.L_80:
        /*01a4*/ 	.byte	0x04, 0x11
        /*01a6*/ 	.short	(.L_82 - .L_81)
	.align		4
.L_81:
        /*01a8*/ 	.word	index@(_ZN7cutlass13device_kernelIN5flash19enable_sm80_to_sm89INS1_16FlashAttnFwdSm80INS1_25CollectiveMainloopFwdSm80ILi8ELi1ELb1EN4cute5tupleIJNS5_1CILi128EEENS7_ILi64EEENS7_ILi256EEEEEELi256ENS_10bfloat16_tEfNS_4arch4Sm80ELb0ELb0ELb1ELb0ELb1ELb0ELb1ELb0EEENS1_21CollectiveEpilogueFwdINS6_IJS8_SA_S9_EEENS6_IJNS7_ILi1EEESI_SI_EEESC_SE_Li256ELb0ELb1ELb0ELb0EEENS1_19SingleTileSchedulerILb0ELb0ELb1ELi128EEEEEEEEEvNT_6ParamsE)
        /*01ac*/ 	.word	0x00000000


	//----- nvinfo : EIATTR_MIN_STACK_SIZE
	.align		4
.L_82:
        /*01b0*/ 	.byte	0x04, 0x12
        /*01b2*/ 	.short	(.L_84 - .L_83)
	.align		4
.L_83:
        /*01b4*/ 	.word	index@(_ZN7cutlass13device_kernelIN5flash19enable_sm80_to_sm89INS1_16FlashAttnFwdSm80INS1_25CollectiveMainloopFwdSm80ILi8ELi1ELb1EN4cute5tupleIJNS5_1CILi128EEENS7_ILi64EEENS7_ILi256EEEEEELi256ENS_10bfloat16_tEfNS_4arch4Sm80ELb0ELb0ELb1ELb0ELb1ELb0ELb1ELb0EEENS1_21CollectiveEpilogueFwdINS6_IJS8_SA_S9_EEENS6_IJNS7_ILi1EEESI_SI_EEESC_SE_Li256ELb0ELb1ELb0ELb0EEENS1_19SingleTileSchedulerILb0ELb0ELb1ELi128EEEEEEEEEvNT_6ParamsE)
        /*01b8*/ 	.word	0x00000000


	//----- nvinfo : EIATTR_MIN_STACK_SIZE
	.align		4
.L_84:
        /*01bc*/ 	.byte	0x04, 0x12
        /*01be*/ 	.short	(.L_86 - .L_85)
	.align		4
.L_85:
        /*01c0*/ 	.word	index@(_ZN7cutlass13device_kernelIN5flash19enable_sm80_to_sm89INS1_16FlashAttnFwdSm80INS1_25CollectiveMainloopFwdSm80ILi8ELi1ELb1EN4cute5tupleIJNS5_1CILi128EEENS7_ILi64EEENS7_ILi256EEEEEELi256ENS_10bfloat16_tEfNS_4arch4Sm80ELb0ELb0ELb1ELb1ELb1ELb0ELb1ELb0EEENS1_21CollectiveEpilogueFwdINS6_IJS8_SA_S9_EEENS6_IJNS7_ILi1EEESI_SI_EEESC_SE_Li256ELb1ELb1ELb0ELb0EEENS1_19SingleTileSchedulerILb1ELb0ELb1ELi128EEEEEEEEEvNT_6ParamsE)
        /*01c4*/ 	.word	0x00000000


	//----- nvinfo : EIATTR_MIN_STACK_SIZE
	.align		4
.L_86:
        /*01c8*/ 	.byte	0x04, 0x12
        /*01ca*/ 	.short	(.L_88 - .L_87)
	.align		4
.L_87:
        /*01cc*/ 	.word	index@(_ZN7cutlass13device_kernelIN5flash19enable_sm80_to_sm89INS1_16FlashAttnFwdSm80INS1_25CollectiveMainloopFwdSm80ILi8ELi1ELb0EN4cute5tupleIJNS5_1CILi128EEENS7_ILi32EEENS7_ILi256EEEEEELi256ENS_10bfloat16_tEfNS_4arch4Sm80ELb0ELb0ELb1ELb1ELb1ELb1ELb1ELb0EEENS1_21CollectiveEpilogueFwdINS6_IJS8_SA_S9_EEENS6_IJNS7_ILi1EEESI_SI_EEESC_SE_Li256ELb1ELb1ELb0ELb0EEENS1_19SingleTileSchedulerILb1ELb0ELb1ELi128EEEEEEEEEvNT_6ParamsE)
        /*01d0*/ 	.word	0x00000000


	//----- nvinfo : EIATTR_MIN_STACK_SIZE
	.align		4
.L_88:
        /*01d4*/ 	.byte	0x04, 0x12
        /*01d6*/ 	.short	(.L_90 - .L_89)
	.align		4
.L_89:
        /*01d8*/ 	.word	index@(_ZN7cutlass13device_kernelIN5flash19enable_sm80_to_sm89INS1_16FlashAttnFwdSm80INS1_25CollectiveMainloopFwdSm80ILi8ELi1ELb1EN4cute5tupleIJNS5_1CILi128EEENS7_ILi48EEENS7_ILi256EEEEEELi256ENS_10bfloat16_tEfNS_4arch4Sm80ELb0ELb1ELb1ELb0ELb1ELb0ELb1ELb0EEENS1_21CollectiveEpilogueFwdINS6_IJS8_SA_S9_EEENS6_IJNS7_ILi1EEESI_SI_EEESC_SE_Li256ELb0ELb1ELb0ELb0EEENS1_19SingleTileSchedulerILb0ELb0ELb1ELi128EEEEEEEEEvNT_6ParamsE)
        /*01dc*/ 	.word	0x00000000


	//----- nvinfo : EIATTR_MIN_STACK_SIZE
	.align		4
.L_90:
        /*01e0*/ 	.byte	0x04, 0x12
        /*01e2*/ 	.short	(.L_92 - .L_91)
	.align		4
.L_91:
        /*01e4*/ 	.word	index@(_ZN7cutlass13device_kernelIN5flash19enable_sm80_to_sm89INS1_16FlashAttnFwdSm80INS1_25CollectiveMainloopFwdSm80ILi8ELi1ELb1EN4cute5tupleIJNS5_1CILi128EEENS7_ILi48EEENS7_ILi256EEEEEELi256ENS_10bfloat16_tEfNS_4arch4Sm80ELb0ELb1ELb1ELb1ELb1ELb0ELb1ELb0EEENS1_21CollectiveEpilogueFwdINS6_IJS8_SA_S9_EEENS6_IJNS7_ILi1EEESI_SI_EEESC_SE_Li256ELb1ELb1ELb0ELb0EEENS1_19SingleTileSchedulerILb1ELb0ELb1ELi128EEEEEEEEEvNT_6ParamsE)
        /*01e8*/ 	.word	0x00000000


	//----- nvinfo : EIATTR_MIN_STACK_SIZE
	.align		4
.L_92:
        /*01ec*/ 	.byte	0x04, 0x12
        /*01ee*/ 	.short	(.L_94 - .L_93)
	.align		4
.L_93:
        /*01f0*/ 	.word	index@(_ZN7cutlass13device_kernelIN5flash19enable_sm80_to_sm89INS1_16FlashAttnFwdSm80INS1_25CollectiveMainloopFwdSm80ILi8ELi1ELb0EN4cute5tupleIJNS5_1CILi128EEENS7_ILi32EEENS7_ILi256EEEEEELi256ENS_10bfloat16_tEfNS_4arch4Sm80ELb0ELb1ELb1ELb1ELb1ELb1ELb1ELb0EEENS1_21CollectiveEpilogueFwdINS6_IJS8_SA_S9_EEENS6_IJNS7_ILi1EEESI_SI_EEESC_SE_Li256ELb1ELb1ELb0ELb0EEENS1_19SingleTileSchedulerILb1ELb0ELb1ELi128EEEEEEEEEvNT_6ParamsE)
        /*01f4*/ 	.word	0x00000000


	//----- nvinfo : EIATTR_MIN_STACK_SIZE
	.align		4
.L_94:
        /*01f8*/ 	.byte	0x04, 0x12
        /*01fa*/ 	.short	(.L_96 - .L_95)
	.align		4
.L_95:
        /*01fc*/ 	.word	index@(_ZN7cutlass13device_kernelIN5flash19enable_sm80_to_sm89INS1_16FlashAttnFwdSm80INS1_25CollectiveMainloopFwdSm80ILi8ELi1ELb1EN4cute5tupleIJNS5_1CILi128EEENS7_ILi64EEENS7_ILi256EEEEEELi256ENS_10bfloat16_tEfNS_4arch4Sm80ELb1ELb0ELb1ELb0ELb1ELb0ELb1ELb0EEENS1_21CollectiveEpilogueFwdINS6_IJS8_SA_S9_EEENS6_IJNS7_ILi1EEESI_SI_EEESC_SE_Li256ELb0ELb1ELb0ELb0EEENS1_30DynamicPersistentTileSchedulerILi256ELi256ELb0ELb1ELb0EEEEEEEEEvNT_6ParamsE)
        /*0200*/ 	.word	0x00000000


	//----- nvinfo : EIATTR_MIN_STACK_SIZE
	.align		4
.L_96:
        /*0204*/ 	.byte	0x04, 0x12
        /*0206*/ 	.short	(.L_98 - .L_97)
	.align		4
.L_97:
        /*0208*/ 	.word	index@(_ZN7cutlass13device_kernelIN5flash19enable_sm80_to_sm89INS1_16FlashAttnFwdSm80INS1_25CollectiveMainloopFwdSm80ILi8ELi1ELb1EN4cute5tupleIJNS5_1CILi128EEENS7_ILi64EEENS7_ILi256EEEEEELi256ENS_10bfloat16_tEfNS_4arch4Sm80ELb1ELb0ELb1ELb1ELb1ELb0ELb1ELb0EEENS1_21CollectiveEpilogueFwdINS6_IJS8_SA_S9_EEENS6_IJNS7_ILi1EEESI_SI_EEESC_SE_Li256ELb1ELb1ELb0ELb0EEENS1_19SingleTileSchedulerILb1ELb0ELb1ELi128EEEEEEEEEvNT_6ParamsE)
        /*020c*/ 	.word	0x00000000


	//----- nvinfo : EIATTR_MIN_STACK_SIZE
	.align		4
.L_98:
        /*0210*/ 	.byte	0x04, 0x12
        /*0212*/ 	.short	(.L_100 - .L_99)
	.align		4
.L_99:
        /*0214*/ 	.word	index@(_ZN7cutlass13device_kernelIN5flash19enable_sm80_to_sm89INS1_16FlashAttnFwdSm80INS1_25CollectiveMainloopFwdSm80ILi8ELi1ELb0EN4cute5tupleIJNS5_1CILi128EEENS7_ILi32EEENS7_ILi256EEEEEELi256ENS_10bfloat16_tEfNS_4arch4Sm80ELb1ELb0ELb1ELb1ELb1ELb1ELb1ELb0EEENS1_21CollectiveEpilogueFwdINS6_IJS8_SA_S9_EEENS6_IJNS7_ILi1EEESI_SI_EEESC_SE_Li256ELb1ELb1ELb0ELb0EEENS1_19SingleTileSchedulerILb1ELb0ELb1ELi128EEEEEEEEEvNT_6ParamsE)
        /*0218*/ 	.word	0x00000000


	//----- nvinfo : EIATTR_MIN_STACK_SIZE
	.align		4
.L_100:
        /*021c*/ 	.byte	0x04, 0x12
        /*021e*/ 	.short	(.L_102 - .L_101)
	.align		4
.L_101:
        /*0220*/ 	.word	index@(_ZN7cutlass13device_kernelIN5flash19enable_sm80_to_sm89INS1_16FlashAttnFwdSm80INS1_25CollectiveMainloopFwdSm80ILi8ELi1ELb0EN4cute5tupleIJNS5_1CILi128EEENS7_ILi96EEENS7_ILi256EEEEEELi256ENS_10bfloat16_tEfNS_4arch4Sm80ELb0ELb0ELb1ELb0ELb1ELb0ELb1ELb0EEENS1_21CollectiveEpilogueFwdINS6_IJS8_SA_S9_EEENS6_IJNS7_ILi1EEESI_SI_EEESC_SE_Li256ELb0ELb1ELb0ELb0EEENS1_19SingleTileSchedulerILb0ELb0ELb1ELi128EEEEEEEEEvNT_6ParamsE)
        /*0224*/ 	.word	0x00000000


	//----- nvinfo : EIATTR_MIN_STACK_SIZE
	.align		4
.L_102:
        /*0228*/ 	.byte	0x04, 0x12
        /*022a*/ 	.short	(.L_104 - .L_103)
	.align		4
.L_103:
        /*022c*/ 	.word	index@(_ZN7cutlass13device_kernelIN5flash19enable_sm80_to_sm89INS1_16FlashAttnFwdSm80INS1_25CollectiveMainloopFwdSm80ILi8ELi1ELb0EN4cute5tupleIJNS5_1CILi128EEENS7_ILi96EEENS7_ILi256EEEEEELi256ENS_10bfloat16_tEfNS_4arch4Sm80ELb0ELb0ELb1ELb1ELb1ELb0ELb1ELb0EEENS1_21CollectiveEpilogueFwdINS6_IJS8_SA_S9_EEENS6_IJNS7_ILi1EEESI_SI_EEESC_SE_Li256ELb1ELb1ELb0ELb0EEENS1_19SingleTileSchedulerILb1ELb0ELb1ELi128EEEEEEEEEvNT_6ParamsE)
        /*0230*/ 	.word	0x00000000


	//----- nvinfo : EIATTR_MIN_STACK_SIZE
	.align		4
.L_104:
        /*0234*/ 	.byte	0x04, 0x12
        /*0236*/ 	.short	(.L_106 - .L_105)
	.align		4
.L_105:
        /*0238*/ 	.word	index@(_ZN7cutlass13device_kernelIN5flash19enable_sm80_to_sm89INS1_16FlashAttnFwdSm80INS1_25CollectiveMainloopFwdSm80ILi8ELi1ELb0EN4cute5tupleIJNS5_1CILi128EEENS7_ILi48EEENS7_ILi256EEEEEELi256ENS_10bfloat16_tEfNS_4arch4Sm80ELb0ELb0ELb1ELb1ELb1ELb1ELb1ELb0EEENS1_21CollectiveEpilogueFwdINS6_IJS8_SA_S9_EEENS6_IJNS7_ILi1EEESI_SI_EEESC_SE_Li256ELb1ELb1ELb0ELb0EEENS1_19SingleTileSchedulerILb1ELb0ELb1ELi128EEEEEEEEEvNT_6ParamsE)
        /*023c*/ 	.word	0x00000000


	//----- nvinfo : EIATTR_MIN_STACK_SIZE
	.align		4
.L_106:
        /*0240*/ 	.byte	0x04, 0x12
        /*0242*/ 	.short	(.L_108 - .L_107)
	.align		4
.L_107:
        /*0244*/ 	.word	index@(_ZN7cutlass13device_kernelIN5flash19enable_sm80_to_sm89INS1_16FlashAttnFwdSm80INS1_25CollectiveMainloopFwdSm80ILi8ELi1ELb0EN4cute5tupleIJNS5_1CILi128EEENS7_ILi64EEENS7_ILi256EEEEEELi256ENS_10bfloat16_tEfNS_4arch4Sm80ELb0ELb1ELb1ELb0ELb1ELb0ELb1ELb0EEENS1_21CollectiveEpilogueFwdINS6_IJS8_SA_S9_EEENS6_IJNS7_ILi1EEESI_SI_EEESC_SE_Li256ELb0ELb1ELb0ELb0EEENS1_19SingleTileSchedulerILb0ELb0ELb1ELi128EEEEEEEEEvNT_6ParamsE)
        /*0248*/ 	.word	0x00000000


	//----- nvinfo : EIATTR_MIN_STACK_SIZE
	.align		4
.L_108:
        /*024c*/ 	.byte	0x04, 0x12
        /*024e*/ 	.short	(.L_110 - .L_109)
	.align		4
.L_109:
        /*0250*/ 	.word	index@(_ZN7cutlass13device_kernelIN5flash19enable_sm80_to_sm89INS1_16FlashAttnFwdSm80INS1_25CollectiveMainloopFwdSm80ILi8ELi1ELb0EN4cute5tupleIJNS5_1CILi128EEENS7_ILi64EEENS7_ILi256EEEEEELi256ENS_10bfloat16_tEfNS_4arch4Sm80ELb0ELb1ELb1ELb1ELb1ELb0ELb1ELb0EEENS1_21CollectiveEpilogueFwdINS6_IJS8_SA_S9_EEENS6_IJNS7_ILi1EEESI_SI_EEESC_SE_Li256ELb1ELb1ELb0ELb0EEENS1_19SingleTileSchedulerILb1ELb0ELb1ELi128EEEEEEEEEvNT_6ParamsE)
        /*0254*/ 	.word	0x00000000


	//----- nvinfo : EIATTR_MIN_STACK_SIZE
	.align		4
.L_110:
        /*0258*/ 	.byte	0x04, 0x12
        /*025a*/ 	.short	(.L_112 - .L_111)
	.align		4
.L_111:
        /*025c*/ 	.word	index@(_ZN7cutlass13device_kernelIN5flash19enable_sm80_to_sm89INS1_16FlashAttnFwdSm80INS1_25CollectiveMainloopFwdSm80ILi8ELi1ELb0EN4cute5tupleIJNS5_1CILi128EEENS7_ILi48EEENS7_ILi256EEEEEELi256ENS_10bfloat16_tEfNS_4arch4Sm80ELb0ELb1ELb1ELb1ELb1ELb1ELb1ELb0EEENS1_21CollectiveEpilogueFwdINS6_IJS8_SA_S9_EEENS6_IJNS7_ILi1EEESI_SI_EEESC_SE_Li256ELb1ELb1ELb0ELb0EEENS1_19SingleTileSchedulerILb1ELb0ELb1ELi128EEEEEEEEEvNT_6ParamsE)
        /*0260*/ 	.word	0x00000000


	//----- nvinfo : EIATTR_MIN_STACK_SIZE
	.align		4
.L_112:
        /*0264*/ 	.byte	0x04, 0x12
        /*0266*/ 	.short	(.L_114 - .L_113)
	.align		4
.L_113:
        /*0268*/ 	.word	index@(_ZN7cutlass13device_kernelIN5flash19enable_sm80_to_sm89INS1_16FlashAttnFwdSm80INS1_25CollectiveMainloopFwdSm80ILi8ELi1ELb0EN4cute5tupleIJNS5_1CILi128EEENS7_ILi96EEENS7_ILi256EEEEEELi256ENS_10bfloat16_tEfNS_4arch4Sm80ELb1ELb0ELb1ELb0ELb1ELb0ELb1ELb0EEENS1_21CollectiveEpilogueFwdINS6_IJS8_SA_S9_EEENS6_IJNS7_ILi1EEESI_SI_EEESC_SE_Li256ELb0ELb1ELb0ELb0EEENS1_30DynamicPersistentTileSchedulerILi256ELi256ELb0ELb1ELb0EEEEEEEEEvNT_6ParamsE)
        /*026c*/ 	.word	0x00000000


	//----- nvinfo : EIATTR_MIN_STACK_SIZE
	.align		4
.L_114:
        /*0270*/ 	.byte	0x04, 0x12
        /*0272*/ 	.short	(.L_116 - .L_115)
	.align		4
.L_115:
        /*0274*/ 	.word	index@(_ZN7cutlass13device_kernelIN5flash19enable_sm80_to_sm89INS1_16FlashAttnFwdSm80INS1_25CollectiveMainloopFwdSm80ILi8ELi1ELb0EN4cute5tupleIJNS5_1CILi128EEENS7_ILi96EEENS7_ILi256EEEEEELi256ENS_10bfloat16_tEfNS_4arch4Sm80ELb1ELb0ELb1ELb1ELb1ELb0ELb1ELb0EEENS1_21CollectiveEpilogueFwdINS6_IJS8_SA_S9_EEENS6_IJNS7_ILi1EEESI_SI_EEESC_SE_Li256ELb1ELb1ELb0ELb0EEENS1_19SingleTileSchedulerILb1ELb0ELb1ELi128EEEEEEEEEvNT_6ParamsE)
        /*0278*/ 	.word	0x00000000


	//----- nvinfo : EIATTR_MIN_STACK_SIZE
	.align		4
.L_116:
        /*027c*/ 	.byte	0x04, 0x12
        /*027e*/ 	.short	(.L_118 - .L_117)
	.align		4
.L_117:
        /*0280*/ 	.word	index@(_ZN7cutlass13device_kernelIN5flash19enable_sm80_to_sm89INS1_16FlashAttnFwdSm80INS1_25CollectiveMainloopFwdSm80ILi8ELi1ELb0EN4cute5tupleIJNS5_1CILi128EEENS7_ILi48EEENS7_ILi256EEEEEELi256ENS_10bfloat16_tEfNS_4arch4Sm80ELb1ELb0ELb1ELb1ELb1ELb1ELb1ELb0EEENS1_21CollectiveEpilogueFwdINS6_IJS8_SA_S9_EEENS6_IJNS7_ILi1EEESI_SI_EEESC_SE_Li256ELb1ELb1ELb0ELb0EEENS1_19SingleTileSchedulerILb1ELb0ELb1ELi128EEEEEEEEEvNT_6ParamsE)
        /*0284*/ 	.word	0x00000000
.L_118:


//--------------------- .nv.compat                --------------------------
	.section	.nv.compat,"",@"SHT_CUDA_COMPAT_INFO"
	.align	4
        /*0000*/ 	.byte	0x02, 0x09, 0x01, 0x00, 0x02, 0x02, 0x01, 0x00, 0x02, 0x05, 0x05, 0x00, 0x03, 0x07, 0x01, 0x01
        /*0010*/ 	.byte	0x02, 0x03, 0x00, 0x00, 0x02, 0x06, 0x01, 0x00, 0x04, 0x0b, 0x08, 0x00, 0x00, 0x00, 0x00, 0x00
        /*0020*/ 	.byte	0x00, 0x00, 0x00, 0x00


//--------------------- .nv.info._ZN7cutlass13device_kernelIN5flash19enable_sm80_to_sm89INS1_16FlashAttnFwdSm80INS1_25CollectiveMainloopFwdSm80ILi8ELi1ELb1EN4cute5tupleIJNS5_1CILi128EEENS7_ILi64EEENS7_ILi256EEEEEELi256ENS_10bfloat16_tEfNS_4arch4Sm80ELb0ELb0ELb1ELb0ELb1ELb0ELb1ELb0EEENS1_21CollectiveEpilogueFwdINS6_IJS8_SA_S9_EEENS6_IJNS7_ILi1EEESI_SI_EEESC_SE_Li256ELb0ELb1ELb0ELb0EEENS1_19SingleTileSchedulerILb0ELb0ELb1ELi128EEEEEEEEEvNT_6ParamsE --------------------------
	.section	.nv.info._ZN7cutlass13device_kernelIN5flash19enable_sm80_to_sm89INS1_16FlashAttnFwdSm80INS1_25CollectiveMainloopFwdSm80ILi8ELi1ELb1EN4cute5tupleIJNS5_1CILi128EEENS7_ILi64EEENS7_ILi256EEEEEELi256ENS_10bfloat16_tEfNS_4arch4Sm80ELb0ELb0ELb1ELb0ELb1ELb0ELb1ELb0EEENS1_21CollectiveEpilogueFwdINS6_IJS8_SA_S9_EEENS6_IJNS7_ILi1EEESI_SI_EEESC_SE_Li256ELb0ELb1ELb0ELb0EEENS1_19SingleTileSchedulerILb0ELb0ELb1ELi128EEEEEEEEEvNT_6ParamsE,"",@"SHT_CUDA_INFO"
	.sectionflags	@""
	.align	4


	//----- nvinfo : EIATTR_CUDA_API_VERSION
	.align		4
        /*0000*/ 	.byte	0x04, 0x37
        /*0002*/ 	.short	(.L_120 - .L_119)
.L_119:
        /*0004*/ 	.word	0x00000082


	//----- nvinfo : EIATTR_KPARAM_INFO
	.align		4
.L_120:
        /*0008*/ 	.byte	0x04, 0x17
        /*000a*/ 	.short	(.L_122 - .L_121)
.L_121:
        /*000c*/ 	.word	0x00000000
        /*0010*/ 	.short	0x0000
        /*0012*/ 	.short	0x0000
        /*0014*/ 	.byte	0x00, 0xf0, 0x61, 0x10


	//----- nvinfo : EIATTR_SPARSE_MMA_MASK
	.align		4
.L_122:
        /*0018*/ 	.byte	0x03, 0x50
        /*001a*/ 	.short	0x0000


	//----- nvinfo : EIATTR_MAXREG_COUNT
	.align		4
        /*001c*/ 	.byte	0x03, 0x1b
        /*001e*/ 	.short	0x00ff


	//----- nvinfo : EIATTR_MERCURY_ISA_VERSION
	.align		4
        /*0020*/ 	.byte	0x03, 0x5f
        /*0022*/ 	.short	0x0101


	//----- nvinfo : EIATTR_EXIT_INSTR_OFFSETS
	.align		4
        /*0024*/ 	.byte	0x04, 0x1c
        /*0026*/ 	.short	(.L_124 - .L_123)


	//   ....[0]....
.L_123:
        /*0028*/ 	.word	0x00000010


	//----- nvinfo : EIATTR_MAX_THREADS
	.align		4
.L_124:
        /*002c*/ 	.byte	0x04, 0x05
        /*002e*/ 	.short	(.L_126 - .L_125)
.L_125:
        /*0030*/ 	.word	0x00000100
        /*0034*/ 	.word	0x00000001
        /*0038*/ 	.word	0x00000001


	//----- nvinfo : EIATTR_CBANK_PARAM_SIZE
	.align		4
.L_126:
        /*003c*/ 	.byte	0x03, 0x19
        /*003e*/ 	.short	0x0418


	//----- nvinfo : EIATTR_PARAM_CBANK
	.align		4
        /*0040*/ 	.byte	0x04, 0x0a
        /*0042*/ 	.short	(.L_128 - .L_127)
	.align		4
.L_127:
        /*0044*/ 	.word	index@(.nv.constant0._ZN7cutlass13device_kernelIN5flash19enable_sm80_to_sm89INS1_16FlashAttnFwdSm80INS1_25CollectiveMainloopFwdSm80ILi8ELi1ELb1EN4cute5tupleIJNS5_1CILi128EEENS7_ILi64EEENS7_ILi256EEEEEELi256ENS_10bfloat16_tEfNS_4arch4Sm80ELb0ELb0ELb1ELb0ELb1ELb0ELb1ELb0EEENS1_21CollectiveEpilogueFwdINS6_IJS8_SA_S9_EEENS6_IJNS7_ILi1EEESI_SI_EEESC_SE_Li256ELb0ELb1ELb0ELb0EEENS1_19SingleTileSchedulerILb0ELb0ELb1ELi128EEEEEEEEEvNT_6ParamsE)
        /*0048*/ 	.short	0x0210
        /*004a*/ 	.short	0x0418


	//----- nvinfo : EIATTR_SW_WAR
	.align		4
.L_128:
        /*004c*/ 	.byte	0x04, 0x36
        /*004e*/ 	.short	(.L_130 - .L_129)
.L_129:
        /*0050*/ 	.word	0x00000008
.L_130:


//--------------------- .nv.info._ZN7cutlass13device_kernelIN5flash19enable_sm80_to_sm89INS1_16FlashAttnFwdSm80INS1_25CollectiveMainloopFwdSm80ILi8ELi1ELb1EN4cute5tupleIJNS5_1CILi128EEENS7_ILi64EEENS7_ILi256EEEEEELi256ENS_10bfloat16_tEfNS_4arch4Sm80ELb0ELb0ELb1ELb1ELb1ELb0ELb1ELb0EEENS1_21CollectiveEpilogueFwdINS6_IJS8_SA_S9_EEENS6_IJNS7_ILi1EEESI_SI_EEESC_SE_Li256ELb1ELb1ELb0ELb0EEENS1_19SingleTileSchedulerILb1ELb0ELb1ELi128EEEEEEEEEvNT_6ParamsE --------------------------
	.section	.nv.info._ZN7cutlass13device_kernelIN5flash19enable_sm80_to_sm89INS1_16FlashAttnFwdSm80INS1_25CollectiveMainloopFwdSm80ILi8ELi1ELb1EN4cute5tupleIJNS5_1CILi128EEENS7_ILi64EEENS7_ILi256EEEEEELi256ENS_10bfloat16_tEfNS_4arch4Sm80ELb0ELb0ELb1ELb1ELb1ELb0ELb1ELb0EEENS1_21CollectiveEpilogueFwdINS6_IJS8_SA_S9_EEENS6_IJNS7_ILi1EEESI_SI_EEESC_SE_Li256ELb1ELb1ELb0ELb0EEENS1_19SingleTileSchedulerILb1ELb0ELb1ELi128EEEEEEEEEvNT_6ParamsE,"",@"SHT_CUDA_INFO"
	.sectionflags	@""
	.align	4


	//----- nvinfo : EIATTR_CUDA_API_VERSION
	.align		4
        /*0000*/ 	.byte	0x04, 0x37
        /*0002*/ 	.short	(.L_132 - .L_131)
.L_131:
        /*0004*/ 	.word	0x00000082


	//----- nvinfo : EIATTR_KPARAM_INFO
	.align		4
.L_132:
        /*0008*/ 	.byte	0x04, 0x17
        /*000a*/ 	.short	(.L_134 - .L_133)
.L_133:
        /*000c*/ 	.word	0x00000000
        /*0010*/ 	.short	0x0000
        /*0012*/ 	.short	0x0000
        /*0014*/ 	.byte	0x00, 0xf0, 0x61, 0x10


	//----- nvinfo : EIATTR_SPARSE_MMA_MASK
	.align		4
.L_134:
        /*0018*/ 	.byte	0x03, 0x50
        /*001a*/ 	.short	0x0000


	//----- nvinfo : EIATTR_MAXREG_COUNT
	.align		4
        /*001c*/ 	.byte	0x03, 0x1b
        /*001e*/ 	.short	0x00ff


	//----- nvinfo : EIATTR_MERCURY_ISA_VERSION
	.align		4
        /*0020*/ 	.byte	0x03, 0x5f
        /*0022*/ 	.short	0x0101


	//----- nvinfo : EIATTR_EXIT_INSTR_OFFSETS
	.align		4
        /*0024*/ 	.byte	0x04, 0x1c
        /*0026*/ 	.short	(.L_136 - .L_135)


	//   ....[0]....
.L_135:
        /*0028*/ 	.word	0x00000010


	//----- nvinfo : EIATTR_MAX_THREADS
	.align		4
.L_136:
        /*002c*/ 	.byte	0x04, 0x05
        /*002e*/ 	.short	(.L_138 - .L_137)
.L_137:
        /*0030*/ 	.word	0x00000100
        /*0034*/ 	.word	0x00000001
        /*0038*/ 	.word	0x00000001


	//----- nvinfo : EIATTR_CBANK_PARAM_SIZE
	.align		4
.L_138:
        /*003c*/ 	.byte	0x03, 0x19
        /*003e*/ 	.short	0x0418


	//----- nvinfo : EIATTR_PARAM_CBANK
	.align		4
        /*0040*/ 	.byte	0x04, 0x0a
        /*0042*/ 	.short	(.L_140 - .L_139)
	.align		4
.L_139:
        /*0044*/ 	.word	index@(.nv.constant0._ZN7cutlass13device_kernelIN5flash19enable_sm80_to_sm89INS1_16FlashAttnFwdSm80INS1_25CollectiveMainloopFwdSm80ILi8ELi1ELb1EN4cute5tupleIJNS5_1CILi128EEENS7_ILi64EEENS7_ILi256EEEEEELi256ENS_10bfloat16_tEfNS_4arch4Sm80ELb0ELb0ELb1ELb1ELb1ELb0ELb1ELb0EEENS1_21CollectiveEpilogueFwdINS6_IJS8_SA_S9_EEENS6_IJNS7_ILi1EEESI_SI_EEESC_SE_Li256ELb1ELb1ELb0ELb0EEENS1_19SingleTileSchedulerILb1ELb0ELb1ELi128EEEEEEEEEvNT_6ParamsE)
        /*0048*/ 	.short	0x0210
        /*004a*/ 	.short	0x0418


	//----- nvinfo : EIATTR_SW_WAR
	.align		4
.L_140:
        /*004c*/ 	.byte	0x04, 0x36
        /*004e*/ 	.short	(.L_142 - .L_141)
.L_141:
        /*0050*/ 	.word	0x00000008
.L_142:


//--------------------- .nv.info._ZN7cutlass13device_kernelIN5flash19enable_sm80_to_sm89INS1_16FlashAttnFwdSm80INS1_25CollectiveMainloopFwdSm80ILi8ELi1ELb0EN4cute5tupleIJNS5_1CILi128EEENS7_ILi32EEENS7_ILi256EEEEEELi256ENS_10bfloat16_tEfNS_4arch4Sm80ELb0ELb0ELb1ELb1ELb1ELb1ELb1ELb0EEENS1_21CollectiveEpilogueFwdINS6_IJS8_SA_S9_EEENS6_IJNS7_ILi1EEESI_SI_EEESC_SE_Li256ELb1ELb1ELb0ELb0EEENS1_19SingleTileSchedulerILb1ELb0ELb1ELi128EEEEEEEEEvNT_6ParamsE --------------------------
	.section	.nv.info._ZN7cutlass13device_kernelIN5flash19enable_sm80_to_sm89INS1_16FlashAttnFwdSm80INS1_25CollectiveMainloopFwdSm80ILi8ELi1ELb0EN4cute5tupleIJNS5_1CILi128EEENS7_ILi32EEENS7_ILi256EEEEEELi256ENS_10bfloat16_tEfNS_4arch4Sm80ELb0ELb0ELb1ELb1ELb1ELb1ELb1ELb0EEENS1_21CollectiveEpilogueFwdINS6_IJS8_SA_S9_EEENS6_IJNS7_ILi1EEESI_SI_EEESC_SE_Li256ELb1ELb1ELb0ELb0EEENS1_19SingleTileSchedulerILb1ELb0ELb1ELi128EEEEEEEEEvNT_6ParamsE,"",@"SHT_CUDA_INFO"
	.sectionflags	@""
	.align	4


	//----- nvinfo : EIATTR_CUDA_API_VERSION
	.align		4
        /*0000*/ 	.byte	0x04, 0x37
        /*0002*/ 	.short	(.L_144 - .L_143)
.L_143:
        /*0004*/ 	.word	0x00000082


	//----- nvinfo : EIATTR_KPARAM_INFO
	.align		4
.L_144:
        /*0008*/ 	.byte	0x04, 0x17
        /*000a*/ 	.short	(.L_146 - .L_145)
.L_145:
        /*000c*/ 	.word	0x00000000
        /*0010*/ 	.short	0x0000
        /*0012*/ 	.short	0x0000
        /*0014*/ 	.byte	0x00, 0xf0, 0x61, 0x10


	//----- nvinfo : EIATTR_SPARSE_MMA_MASK
	.align		4
.L_146:
        /*0018*/ 	.byte	0x03, 0x50
        /*001a*/ 	.short	0x0000


	//----- nvinfo : EIATTR_MAXREG_COUNT
	.align		4
        /*001c*/ 	.byte	0x03, 0x1b
        /*001e*/ 	.short	0x00ff


	//----- nvinfo : EIATTR_MERCURY_ISA_VERSION
	.align		4
        /*0020*/ 	.byte	0x03, 0x5f
        /*0022*/ 	.short	0x0101


	//----- nvinfo : EIATTR_EXIT_INSTR_OFFSETS
	.align		4
        /*0024*/ 	.byte	0x04, 0x1c
        /*0026*/ 	.short	(.L_148 - .L_147)


	//   ....[0]....
.L_147:
        /*0028*/ 	.word	0x00000010


	//----- nvinfo : EIATTR_MAX_THREADS
	.align		4
.L_148:
        /*002c*/ 	.byte	0x04, 0x05
        /*002e*/ 	.short	(.L_150 - .L_149)
.L_149:
        /*0030*/ 	.word	0x00000100
        /*0034*/ 	.word	0x00000001
        /*0038*/ 	.word	0x00000001


	//----- nvinfo : EIATTR_CBANK_PARAM_SIZE
	.align		4
.L_150:
        /*003c*/ 	.byte	0x03, 0x19
        /*003e*/ 	.short	0x0418


	//----- nvinfo : EIATTR_PARAM_CBANK
	.align		4
        /*0040*/ 	.byte	0x04, 0x0a
        /*0042*/ 	.short	(.L_152 - .L_151)
	.align		4
.L_151:
        /*0044*/ 	.word	index@(.nv.constant0._ZN7cutlass13device_kernelIN5flash19enable_sm80_to_sm89INS1_16FlashAttnFwdSm80INS1_25CollectiveMainloopFwdSm80ILi8ELi1ELb0EN4cute5tupleIJNS5_1CILi128EEENS7_ILi32EEENS7_ILi256EEEEEELi256ENS_10bfloat16_tEfNS_4arch4Sm80ELb0ELb0ELb1ELb1ELb1ELb1ELb1ELb0EEENS1_21CollectiveEpilogueFwdINS6_IJS8_SA_S9_EEENS6_IJNS7_ILi1EEESI_SI_EEESC_SE_Li256ELb1ELb1ELb0ELb0EEENS1_19SingleTileSchedulerILb1ELb0ELb1ELi128EEEEEEEEEvNT_6ParamsE)
        /*0048*/ 	.short	0x0210
        /*004a*/ 	.short	0x0418


	//----- nvinfo : EIATTR_SW_WAR
	.align		4
.L_152:
        /*004c*/ 	.byte	0x04, 0x36
        /*004e*/ 	.short	(.L_154 - .L_153)
.L_153:
        /*0050*/ 	.word	0x00000008
.L_154:


//--------------------- .nv.info._ZN7cutlass13device_kernelIN5flash19enable_sm80_to_sm89INS1_16FlashAttnFwdSm80INS1_25CollectiveMainloopFwdSm80ILi8ELi1ELb1EN4cute5tupleIJNS5_1CILi128EEENS7_ILi48EEENS7_ILi256EEEEEELi256ENS_10bfloat16_tEfNS_4arch4Sm80ELb0ELb1ELb1ELb0ELb1ELb0ELb1ELb0EEENS1_21CollectiveEpilogueFwdINS6_IJS8_SA_S9_EEENS6_IJNS7_ILi1EEESI_SI_EEESC_SE_Li256ELb0ELb1ELb0ELb0EEENS1_19SingleTileSchedulerILb0ELb0ELb1ELi128EEEEEEEEEvNT_6ParamsE --------------------------
	.section	.nv.info._ZN7cutlass13device_kernelIN5flash19enable_sm80_to_sm89INS1_16FlashAttnFwdSm80INS1_25CollectiveMainloopFwdSm80ILi8ELi1ELb1EN4cute5tupleIJNS5_1CILi128EEENS7_ILi48EEENS7_ILi256EEEEEELi256ENS_10bfloat16_tEfNS_4arch4Sm80ELb0ELb1ELb1ELb0ELb1ELb0ELb1ELb0EEENS1_21CollectiveEpilogueFwdINS6_IJS8_SA_S9_EEENS6_IJNS7_ILi1EEESI_SI_EEESC_SE_Li256ELb0ELb1ELb0ELb0EEENS1_19SingleTileSchedulerILb0ELb0ELb1ELi128EEEEEEEEEvNT_6ParamsE,"",@"SHT_CUDA_INFO"
	.sectionflags	@""
	.align	4


	//----- nvinfo : EIATTR_CUDA_API_VERSION
	.align		4
        /*0000*/ 	.byte	0x04, 0x37
        /*0002*/ 	.short	(.L_156 - .L_155)
.L_155:
        /*0004*/ 	.word	0x00000082


	//----- nvinfo : EIATTR_KPARAM_INFO
	.align		4
.L_156:
        /*0008*/ 	.byte	0x04, 0x17
        /*000a*/ 	.short	(.L_158 - .L_157)
.L_157:
        /*000c*/ 	.word	0x00000000
        /*0010*/ 	.short	0x0000
        /*0012*/ 	.short	0x0000
        /*0014*/ 	.byte	0x00, 0xf0, 0x61, 0x10


	//----- nvinfo : EIATTR_SPARSE_MMA_MASK
	.align		4
.L_158:
        /*0018*/ 	.byte	0x03, 0x50
        /*001a*/ 	.short	0x0000


	//----- nvinfo : EIATTR_MAXREG_COUNT
	.align		4
        /*001c*/ 	.byte	0x03, 0x1b
        /*001e*/ 	.short	0x00ff


	//----- nvinfo : EIATTR_MERCURY_ISA_VERSION
	.align		4
        /*0020*/ 	.byte	0x03, 0x5f
        /*0022*/ 	.short	0x0101


	//----- nvinfo : EIATTR_EXIT_INSTR_OFFSETS
	.align		4
        /*0024*/ 	.byte	0x04, 0x1c
        /*0026*/ 	.short	(.L_160 - .L_159)


	//   ....[0]....
.L_159:
        /*0028*/ 	.word	0x00000010


	//----- nvinfo : EIATTR_MAX_THREADS
	.align		4
.L_160:
        /*002c*/ 	.byte	0x04, 0x05
        /*002e*/ 	.short	(.L_162 - .L_161)
.L_161:
        /*0030*/ 	.word	0x00000100
        /*0034*/ 	.word	0x00000001
        /*0038*/ 	.word	0x00000001


	//----- nvinfo : EIATTR_CBANK_PARAM_SIZE
	.align		4
.L_162:
        /*003c*/ 	.byte	0x03, 0x19
        /*003e*/ 	.short	0x0418


	//----- nvinfo : EIATTR_PARAM_CBANK
	.align		4
        /*0040*/ 	.byte	0x04, 0x0a
        /*0042*/ 	.short	(.L_164 - .L_163)
	.align		4
.L_163:
        /*0044*/ 	.word	index@(.nv.constant0._ZN7cutlass13device_kernelIN5flash19enable_sm80_to_sm89INS1_16FlashAttnFwdSm80INS1_25CollectiveMainloopFwdSm80ILi8ELi1ELb1EN4cute5tupleIJNS5_1CILi128EEENS7_ILi48EEENS7_ILi256EEEEEELi256ENS_10bfloat16_tEfNS_4arch4Sm80ELb0ELb1ELb1ELb0ELb1ELb0ELb1ELb0EEENS1_21CollectiveEpilogueFwdINS6_IJS8_SA_S9_EEENS6_IJNS7_ILi1EEESI_SI_EEESC_SE_Li256ELb0ELb1ELb0ELb0EEENS1_19SingleTileSchedulerILb0ELb0ELb1ELi128EEEEEEEEEvNT_6ParamsE)
        /*0048*/ 	.short	0x0210
        /*004a*/ 	.short	0x0418


	//----- nvinfo : EIATTR_SW_WAR
	.align		4
.L_164:
        /*004c*/ 	.byte	0x04, 0x36
        /*004e*/ 	.short	(.L_166 - .L_165)
.L_165:
        /*0050*/ 	.word	0x00000008
.L_166:


//--------------------- .nv.info._ZN7cutlass13device_kernelIN5flash19enable_sm80_to_sm89INS1_16FlashAttnFwdSm80INS1_25CollectiveMainloopFwdSm80ILi8ELi1ELb1EN4cute5tupleIJNS5_1CILi128EEENS7_ILi48EEENS7_ILi256EEEEEELi256ENS_10bfloat16_tEfNS_4arch4Sm80ELb0ELb1ELb1ELb1ELb1ELb0ELb1ELb0EEENS1_21CollectiveEpilogueFwdINS6_IJS8_SA_S9_EEENS6_IJNS7_ILi1EEESI_SI_EEESC_SE_Li256ELb1ELb1ELb0ELb0EEENS1_19SingleTileSchedulerILb1ELb0ELb1ELi128EEEEEEEEEvNT_6ParamsE --------------------------
	.section	.nv.info._ZN7cutlass13device_kernelIN5flash19enable_sm80_to_sm89INS1_16FlashAttnFwdSm80INS1_25CollectiveMainloopFwdSm80ILi8ELi1ELb1EN4cute5tupleIJNS5_1CILi128EEENS7_ILi48EEENS7_ILi256EEEEEELi256ENS_10bfloat16_tEfNS_4arch4Sm80ELb0ELb1ELb1ELb1ELb1ELb0ELb1ELb0EEENS1_21CollectiveEpilogueFwdINS6_IJS8_SA_S9_EEENS6_IJNS7_ILi1EEESI_SI_EEESC_SE_Li256ELb1ELb1ELb0ELb0EEENS1_19SingleTileSchedulerILb1ELb0ELb1ELi128EEEEEEEEEvNT_6ParamsE,"",@"SHT_CUDA_INFO"
	.sectionflags	@""
	.align	4


	//----- nvinfo : EIATTR_CUDA_API_VERSION
	.align		4
        /*0000*/ 	.byte	0x04, 0x37
        /*0002*/ 	.short	(.L_168 - .L_167)
.L_167:
        /*0004*/ 	.word	0x00000082


	//----- nvinfo : EIATTR_KPARAM_INFO
	.align		4
.L_168:
        /*0008*/ 	.byte	0x04, 0x17
        /*000a*/ 	.short	(.L_170 - .L_169)
.L_169:
        /*000c*/ 	.word	0x00000000
        /*0010*/ 	.short	0x0000
        /*0012*/ 	.short	0x0000
        /*0014*/ 	.byte	0x00, 0xf0, 0x61, 0x10


	//----- nvinfo : EIATTR_SPARSE_MMA_MASK
	.align		4
.L_170:
        /*0018*/ 	.byte	0x03, 0x50
        /*001a*/ 	.short	0x0000


	//----- nvinfo : EIATTR_MAXREG_COUNT
	.align		4
        /*001c*/ 	.byte	0x03, 0x1b
        /*001e*/ 	.short	0x00ff


	//----- nvinfo : EIATTR_MERCURY_ISA_VERSION
	.align		4
        /*0020*/ 	.byte	0x03, 0x5f
        /*0022*/ 	.short	0x0101


	//----- nvinfo : EIATTR_EXIT_INSTR_OFFSETS
	.align		4
        /*0024*/ 	.byte	0x04, 0x1c
        /*0026*/ 	.short	(.L_172 - .L_171)


	//   ....[0]....
.L_171:
        /*0028*/ 	.word	0x00000010


	//----- nvinfo : EIATTR_MAX_THREADS
	.align		4
.L_172:
        /*002c*/ 	.byte	0x04, 0x05
        /*002e*/ 	.short	(.L_174 - .L_173)
.L_173:
        /*0030*/ 	.word	0x00000100
        /*0034*/ 	.word	0x00000001
        /*0038*/ 	.word	0x00000001


	//----- nvinfo : EIATTR_CBANK_PARAM_SIZE
	.align		4
.L_174:
        /*003c*/ 	.byte	0x03, 0x19
        /*003e*/ 	.short	0x0418


	//----- nvinfo : EIATTR_PARAM_CBANK
	.align		4
        /*0040*/ 	.byte	0x04, 0x0a
        /*0042*/ 	.short	(.L_176 - .L_175)
	.align		4
.L_175:
        /*0044*/ 	.word	index@(.nv.constant0._ZN7cutlass13device_kernelIN5flash19enable_sm80_to_sm89INS1_16FlashAttnFwdSm80INS1_25CollectiveMainloopFwdSm80ILi8ELi1ELb1EN4cute5tupleIJNS5_1CILi128EEENS7_ILi48EEENS7_ILi256EEEEEELi256ENS_10bfloat16_tEfNS_4arch4Sm80ELb0ELb1ELb1ELb1ELb1ELb0ELb1ELb0EEENS1_21CollectiveEpilogueFwdINS6_IJS8_SA_S9_EEENS6_IJNS7_ILi1EEESI_SI_EEESC_SE_Li256ELb1ELb1ELb0ELb0EEENS1_19SingleTileSchedulerILb1ELb0ELb1ELi128EEEEEEEEEvNT_6ParamsE)
        /*0048*/ 	.short	0x0210
        /*004a*/ 	.short	0x0418


	//----- nvinfo : EIATTR_SW_WAR
	.align		4
.L_176:
        /*004c*/ 	.byte	0x04, 0x36
        /*004e*/ 	.short	(.L_178 - .L_177)
.L_177:
        /*0050*/ 	.word	0x00000008
.L_178:


//--------------------- .nv.info._ZN7cutlass13device_kernelIN5flash19enable_sm80_to_sm89INS1_16FlashAttnFwdSm80INS1_25CollectiveMainloopFwdSm80ILi8ELi1ELb0EN4cute5tupleIJNS5_1CILi128EEENS7_ILi32EEENS7_ILi256EEEEEELi256ENS_10bfloat16_tEfNS_4arch4Sm80ELb0ELb1ELb1ELb1ELb1ELb1ELb1ELb0EEENS1_21CollectiveEpilogueFwdINS6_IJS8_SA_S9_EEENS6_IJNS7_ILi1EEESI_SI_EEESC_SE_Li256ELb1ELb1ELb0ELb0EEENS1_19SingleTileSchedulerILb1ELb0ELb1ELi128EEEEEEEEEvNT_6ParamsE --------------------------
	.section	.nv.info._ZN7cutlass13device_kernelIN5flash19enable_sm80_to_sm89INS1_16FlashAttnFwdSm80INS1_25CollectiveMainloopFwdSm80ILi8ELi1ELb0EN4cute5tupleIJNS5_1CILi128EEENS7_ILi32EEENS7_ILi256EEEEEELi256ENS_10bfloat16_tEfNS_4arch4Sm80ELb0ELb1ELb1ELb1ELb1ELb1ELb1ELb0EEENS1_21CollectiveEpilogueFwdINS6_IJS8_SA_S9_EEENS6_IJNS7_ILi1EEESI_SI_EEESC_SE_Li256ELb1ELb1ELb0ELb0EEENS1_19SingleTileSchedulerILb1ELb0ELb1ELi128EEEEEEEEEvNT_6ParamsE,"",@"SHT_CUDA_INFO"
	.sectionflags	@""
	.align	4


	//----- nvinfo : EIATTR_CUDA_API_VERSION
	.align		4
        /*0000*/ 	.byte	0x04, 0x37
        /*0002*/ 	.short	(.L_180 - .L_179)
.L_179:
        /*0004*/ 	.word	0x00000082


	//----- nvinfo : EIATTR_KPARAM_INFO
	.align		4
.L_180:
        /*0008*/ 	.byte	0x04, 0x17
        /*000a*/ 	.short	(.L_182 - .L_181)
.L_181:
        /*000c*/ 	.word	0x00000000
        /*0010*/ 	.short	0x0000
        /*0012*/ 	.short	0x0000
        /*0014*/ 	.byte	0x00, 0xf0, 0x61, 0x10


	//----- nvinfo : EIATTR_SPARSE_MMA_MASK
	.align		4
.L_182:
        /*0018*/ 	.byte	0x03, 0x50
        /*001a*/ 	.short	0x0000


	//----- nvinfo : EIATTR_MAXREG_COUNT
	.align		4
        /*001c*/ 	.byte	0x03, 0x1b
        /*001e*/ 	.short	0x00ff


	//----- nvinfo : EIATTR_MERCURY_ISA_VERSION
	.align		4
        /*0020*/ 	.byte	0x03, 0x5f
        /*0022*/ 	.short	0x0101


	//----- nvinfo : EIATTR_EXIT_INSTR_OFFSETS
	.align		4
        /*0024*/ 	.byte	0x04, 0x1c
        /*0026*/ 	.short	(.L_184 - .L_183)


	//   ....[0]....
.L_183:
        /*0028*/ 	.word	0x00000010


	//----- nvinfo : EIATTR_MAX_THREADS
	.align		4
.L_184:
        /*002c*/ 	.byte	0x04, 0x05
        /*002e*/ 	.short	(.L_186 - .L_185)
.L_185:
        /*0030*/ 	.word	0x00000100
        /*0034*/ 	.word	0x00000001
        /*0038*/ 	.word	0x00000001


	//----- nvinfo : EIATTR_CBANK_PARAM_SIZE
	.align		4
.L_186:
        /*003c*/ 	.byte	0x03, 0x19
        /*003e*/ 	.short	0x0418


	//----- nvinfo : EIATTR_PARAM_CBANK
	.align		4
        /*0040*/ 	.byte	0x04, 0x0a
        /*0042*/ 	.short	(.L_188 - .L_187)
	.align		4
.L_187:
        /*0044*/ 	.word	index@(.nv.constant0._ZN7cutlass13device_kernelIN5flash19enable_sm80_to_sm89INS1_16FlashAttnFwdSm80INS1_25CollectiveMainloopFwdSm80ILi8ELi1ELb0EN4cute5tupleIJNS5_1CILi128EEENS7_ILi32EEENS7_ILi256EEEEEELi256ENS_10bfloat16_tEfNS_4arch4Sm80ELb0ELb1ELb1ELb1ELb1ELb1ELb1ELb0EEENS1_21CollectiveEpilogueFwdINS6_IJS8_SA_S9_EEENS6_IJNS7_ILi1EEESI_SI_EEESC_SE_Li256ELb1ELb1ELb0ELb0EEENS1_19SingleTileSchedulerILb1ELb0ELb1ELi128EEEEEEEEEvNT_6ParamsE)
        /*0048*/ 	.short	0x0210
        /*004a*/ 	.short	0x0418


	//----- nvinfo : EIATTR_SW_WAR
	.align		4
.L_188:
        /*004c*/ 	.byte	0x04, 0x36
        /*004e*/ 	.short	(.L_190 - .L_189)
.L_189:
        /*0050*/ 	.word	0x00000008
.L_190:


//--------------------- .nv.info._ZN7cutlass13device_kernelIN5flash19enable_sm80_to_sm89INS1_16FlashAttnFwdSm80INS1_25CollectiveMainloopFwdSm80ILi8ELi1ELb1EN4cute5tupleIJNS5_1CILi128EEENS7_ILi64EEENS7_ILi256EEEEEELi256ENS_10bfloat16_tEfNS_4arch4Sm80ELb1ELb0ELb1ELb0ELb1ELb0ELb1ELb0EEENS1_21CollectiveEpilogueFwdINS6_IJS8_SA_S9_EEENS6_IJNS7_ILi1EEESI_SI_EEESC_SE_Li256ELb0ELb1ELb0ELb0EEENS1_30DynamicPersistentTileSchedulerILi256ELi256ELb0ELb1ELb0EEEEEEEEEvNT_6ParamsE --------------------------
	.section	.nv.info._ZN7cutlass13device_kernelIN5flash19enable_sm80_to_sm89INS1_16FlashAttnFwdSm80INS1_25CollectiveMainloopFwdSm80ILi8ELi1ELb1EN4cute5tupleIJNS5_1CILi128EEENS7_ILi64EEENS7_ILi256EEEEEELi256ENS_10bfloat16_tEfNS_4arch4Sm80ELb1ELb0ELb1ELb0ELb1ELb0ELb1ELb0EEENS1_21CollectiveEpilogueFwdINS6_IJS8_SA_S9_EEENS6_IJNS7_ILi1EEESI_SI_EEESC_SE_Li256ELb0ELb1ELb0ELb0EEENS1_30DynamicPersistentTileSchedulerILi256ELi256ELb0ELb1ELb0EEEEEEEEEvNT_6ParamsE,"",@"SHT_CUDA_INFO"
	.sectionflags	@""
	.align	4


	//----- nvinfo : EIATTR_CUDA_API_VERSION
	.align		4
        /*0000*/ 	.byte	0x04, 0x37
        /*0002*/ 	.short	(.L_192 - .L_191)
.L_191:
        /*0004*/ 	.word	0x00000082


	//----- nvinfo : EIATTR_KPARAM_INFO
	.align		4
.L_192:
        /*0008*/ 	.byte	0x04, 0x17
        /*000a*/ 	.short	(.L_194 - .L_193)
.L_193:
        /*000c*/ 	.word	0x00000000
        /*0010*/ 	.short	0x0000
        /*0012*/ 	.short	0x0000
        /*0014*/ 	.byte	0x00, 0xf0, 0xa1, 0x10


	//----- nvinfo : EIATTR_SPARSE_MMA_MASK
	.align		4
.L_194:
        /*0018*/ 	.byte	0x03, 0x50
        /*001a*/ 	.short	0x0000


	//----- nvinfo : EIATTR_MAXREG_COUNT
	.align		4
        /*001c*/ 	.byte	0x03, 0x1b
        /*001e*/ 	.short	0x00ff


	//----- nvinfo : EIATTR_MERCURY_ISA_VERSION
	.align		4
        /*0020*/ 	.byte	0x03, 0x5f
        /*0022*/ 	.short	0x0101


	//----- nvinfo : EIATTR_EXIT_INSTR_OFFSETS
	.align		4
        /*0024*/ 	.byte	0x04, 0x1c
        /*0026*/ 	.short	(.L_196 - .L_195)


	//   ....[0]....
.L_195:
        /*0028*/ 	.word	0x00000010


	//----- nvinfo : EIATTR_MAX_THREADS
	.align		4
.L_196:
        /*002c*/ 	.byte	0x04, 0x05
        /*002e*/ 	.short	(.L_198 - .L_197)
.L_197:
        /*0030*/ 	.word	0x00000100
        /*0034*/ 	.word	0x00000001
        /*0038*/ 	.word	0x00000001


	//----- nvinfo : EIATTR_CBANK_PARAM_SIZE
	.align		4
.L_198:
        /*003c*/ 	.byte	0x03, 0x19
        /*003e*/ 	.short	0x0428


	//----- nvinfo : EIATTR_PARAM_CBANK
	.align		4
        /*0040*/ 	.byte	0x04, 0x0a
        /*0042*/ 	.short	(.L_200 - .L_199)
	.align		4
.L_199:
        /*0044*/ 	.word	index@(.nv.constant0._ZN7cutlass13device_kernelIN5flash19enable_sm80_to_sm89INS1_16FlashAttnFwdSm80INS1_25CollectiveMainloopFwdSm80ILi8ELi1ELb1EN4cute5tupleIJNS5_1CILi128EEENS7_ILi64EEENS7_ILi256EEEEEELi256ENS_10bfloat16_tEfNS_4arch4Sm80ELb1ELb0ELb1ELb0ELb1ELb0ELb1ELb0EEENS1_21CollectiveEpilogueFwdINS6_IJS8_SA_S9_EEENS6_IJNS7_ILi1EEESI_SI_EEESC_SE_Li256ELb0ELb1ELb0ELb0EEENS1_30DynamicPersistentTileSchedulerILi256ELi256ELb0ELb1ELb0EEEEEEEEEvNT_6ParamsE)
        /*0048*/ 	.short	0x0210
        /*004a*/ 	.short	0x0428


	//----- nvinfo : EIATTR_SW_WAR
	.align		4
.L_200:
        /*004c*/ 	.byte	0x04, 0x36
        /*004e*/ 	.short	(.L_202 - .L_201)
.L_201:
        /*0050*/ 	.word	0x00000008
.L_202:


//--------------------- .nv.info._ZN7cutlass13device_kernelIN5flash19enable_sm80_to_sm89INS1_16FlashAttnFwdSm80INS1_25CollectiveMainloopFwdSm80ILi8ELi1ELb1EN4cute5tupleIJNS5_1CILi128EEENS7_ILi64EEENS7_ILi256EEEEEELi256ENS_10bfloat16_tEfNS_4arch4Sm80ELb1ELb0ELb1ELb1ELb1ELb0ELb1ELb0EEENS1_21CollectiveEpilogueFwdINS6_IJS8_SA_S9_EEENS6_IJNS7_ILi1EEESI_SI_EEESC_SE_Li256ELb1ELb1ELb0ELb0EEENS1_19SingleTileSchedulerILb1ELb0ELb1ELi128EEEEEEEEEvNT_6ParamsE --------------------------
	.section	.nv.info._ZN7cutlass13device_kernelIN5flash19enable_sm80_to_sm89INS1_16FlashAttnFwdSm80INS1_25CollectiveMainloopFwdSm80ILi8ELi1ELb1EN4cute5tupleIJNS5_1CILi128EEENS7_ILi64EEENS7_ILi256EEEEEELi256ENS_10bfloat16_tEfNS_4arch4Sm80ELb1ELb0ELb1ELb1ELb1ELb0ELb1ELb0EEENS1_21CollectiveEpilogueFwdINS6_IJS8_SA_S9_EEENS6_IJNS7_ILi1EEESI_SI_EEESC_SE_Li256ELb1ELb1ELb0ELb0EEENS1_19SingleTileSchedulerILb1ELb0ELb1ELi128EEEEEEEEEvNT_6ParamsE,"",@"SHT_CUDA_INFO"
	.sectionflags	@""
	.align	4


	//----- nvinfo : EIATTR_CUDA_API_VERSION
	.align		4
        /*0000*/ 	.byte	0x04, 0x37
        /*0002*/ 	.short	(.L_204 - .L_203)
.L_203:
        /*0004*/ 	.word	0x00000082


	//----- nvinfo : EIATTR_KPARAM_INFO
	.align		4
.L_204:
        /*0008*/ 	.byte	0x04, 0x17
        /*000a*/ 	.short	(.L_206 - .L_205)
.L_205:
        /*000c*/ 	.word	0x00000000
        /*0010*/ 	.short	0x0000
        /*0012*/ 	.short	0x0000
        /*0014*/ 	.byte	0x00, 0xf0, 0x61, 0x10


	//----- nvinfo : EIATTR_SPARSE_MMA_MASK
	.align		4
.L_206:
        /*0018*/ 	.byte	0x03, 0x50
        /*001a*/ 	.short	0x0000


	//----- nvinfo : EIATTR_MAXREG_COUNT
	.align		4
        /*001c*/ 	.byte	0x03, 0x1b
        /*001e*/ 	.short	0x00ff


	//----- nvinfo : EIATTR_MERCURY_ISA_VERSION
	.align		4
        /*0020*/ 	.byte	0x03, 0x5f
        /*0022*/ 	.short	0x0101


	//----- nvinfo : EIATTR_EXIT_INSTR_OFFSETS
	.align		4
        /*0024*/ 	.byte	0x04, 0x1c
        /*0026*/ 	.short	(.L_208 - .L_207)


	//   ....[0]....
.L_207:
        /*0028*/ 	.word	0x00000010


	//----- nvinfo : EIATTR_MAX_THREADS
	.align		4
.L_208:
        /*002c*/ 	.byte	0x04, 0x05
        /*002e*/ 	.short	(.L_210 - .L_209)
.L_209:
        /*0030*/ 	.word	0x00000100
        /*0034*/ 	.word	0x00000001
        /*0038*/ 	.word	0x00000001


	//----- nvinfo : EIATTR_CBANK_PARAM_SIZE
	.align		4
.L_210:
        /*003c*/ 	.byte	0x03, 0x19
        /*003e*/ 	.short	0x0418


	//----- nvinfo : EIATTR_PARAM_CBANK
	.align		4
        /*0040*/ 	.byte	0x04, 0x0a
        /*0042*/ 	.short	(.L_212 - .L_211)
	.align		4
.L_211:
        /*0044*/ 	.word	index@(.nv.constant0._ZN7cutlass13device_kernelIN5flash19enable_sm80_to_sm89INS1_16FlashAttnFwdSm80INS1_25CollectiveMainloopFwdSm80ILi8ELi1ELb1EN4cute5tupleIJNS5_1CILi128EEENS7_ILi64EEENS7_ILi256EEEEEELi256ENS_10bfloat16_tEfNS_4arch4Sm80ELb1ELb0ELb1ELb1ELb1ELb0ELb1ELb0EEENS1_21CollectiveEpilogueFwdINS6_IJS8_SA_S9_EEENS6_IJNS7_ILi1EEESI_SI_EEESC_SE_Li256ELb1ELb1ELb0ELb0EEENS1_19SingleTileSchedulerILb1ELb0ELb1ELi128EEEEEEEEEvNT_6ParamsE)
        /*0048*/ 	.short	0x0210
        /*004a*/ 	.short	0x0418


	//----- nvinfo : EIATTR_SW_WAR
	.align		4
.L_212:
        /*004c*/ 	.byte	0x04, 0x36
        /*004e*/ 	.short	(.L_214 - .L_213)
.L_213:
        /*0050*/ 	.word	0x00000008
.L_214:


//--------------------- .nv.info._ZN7cutlass13device_kernelIN5flash19enable_sm80_to_sm89INS1_16FlashAttnFwdSm80INS1_25CollectiveMainloopFwdSm80ILi8ELi1ELb0EN4cute5tupleIJNS5_1CILi128EEENS7_ILi32EEENS7_ILi256EEEEEELi256ENS_10bfloat16_tEfNS_4arch4Sm80ELb1ELb0ELb1ELb1ELb1ELb1ELb1ELb0EEENS1_21CollectiveEpilogueFwdINS6_IJS8_SA_S9_EEENS6_IJNS7_ILi1EEESI_SI_EEESC_SE_Li256ELb1ELb1ELb0ELb0EEENS1_19SingleTileSchedulerILb1ELb0ELb1ELi128EEEEEEEEEvNT_6ParamsE --------------------------
	.section	.nv.info._ZN7cutlass13device_kernelIN5flash19enable_sm80_to_sm89INS1_16FlashAttnFwdSm80INS1_25CollectiveMainloopFwdSm80ILi8ELi1ELb0EN4cute5tupleIJNS5_1CILi128EEENS7_ILi32EEENS7_ILi256EEEEEELi256ENS_10bfloat16_tEfNS_4arch4Sm80ELb1ELb0ELb1ELb1ELb1ELb1ELb1ELb0EEENS1_21CollectiveEpilogueFwdINS6_IJS8_SA_S9_EEENS6_IJNS7_ILi1EEESI_SI_EEESC_SE_Li256ELb1ELb1ELb0ELb0EEENS1_19SingleTileSchedulerILb1ELb0ELb1ELi128EEEEEEEEEvNT_6ParamsE,"",@"SHT_CUDA_INFO"
	.sectionflags	@""
	.align	4


	//----- nvinfo : EIATTR_CUDA_API_VERSION
	.align		4
        /*0000*/ 	.byte	0x04, 0x37
        /*0002*/ 	.short	(.L_216 - .L_215)
.L_215:
        /*0004*/ 	.word	0x00000082


	//----- nvinfo : EIATTR_KPARAM_INFO
	.align		4
.L_216:
        /*0008*/ 	.byte	0x04, 0x17
        /*000a*/ 	.short	(.L_218 - .L_217)
.L_217:
        /*000c*/ 	.word	0x00000000
        /*0010*/ 	.short	0x0000
        /*0012*/ 	.short	0x0000
        /*0014*/ 	.byte	0x00, 0xf0, 0x61, 0x10


	//----- nvinfo : EIATTR_SPARSE_MMA_MASK
	.align		4
.L_218:
        /*0018*/ 	.byte	0x03, 0x50
        /*001a*/ 	.short	0x0000


	//----- nvinfo : EIATTR_MAXREG_COUNT
	.align		4
        /*001c*/ 	.byte	0x03, 0x1b
        /*001e*/ 	.short	0x00ff


	//----- nvinfo : EIATTR_MERCURY_ISA_VERSION
	.align		4
        /*0020*/ 	.byte	0x03, 0x5f
        /*0022*/ 	.short	0x0101


	//----- nvinfo : EIATTR_EXIT_INSTR_OFFSETS
	.align		4
        /*0024*/ 	.byte	0x04, 0x1c
        /*0026*/ 	.short	(.L_220 - .L_219)


	//   ....[0]....
.L_219:
        /*0028*/ 	.word	0x00000010


	//----- nvinfo : EIATTR_MAX_THREADS
	.align		4
.L_220:
        /*002c*/ 	.byte	0x04, 0x05
        /*002e*/ 	.short	(.L_222 - .L_221)
.L_221:
        /*0030*/ 	.word	0x00000100
        /*0034*/ 	.word	0x00000001
        /*0038*/ 	.word	0x00000001


	//----- nvinfo : EIATTR_CBANK_PARAM_SIZE
	.align		4
.L_222:
        /*003c*/ 	.byte	0x03, 0x19
        /*003e*/ 	.short	0x0418


	//----- nvinfo : EIATTR_PARAM_CBANK
	.align		4
        /*0040*/ 	.byte	0x04, 0x0a
        /*0042*/ 	.short	(.L_224 - .L_223)
	.align		4
.L_223:
        /*0044*/ 	.word	index@(.nv.constant0._ZN7cutlass13device_kernelIN5flash19enable_sm80_to_sm89INS1_16FlashAttnFwdSm80INS1_25CollectiveMainloopFwdSm80ILi8ELi1ELb0EN4cute5tupleIJNS5_1CILi128EEENS7_ILi32EEENS7_ILi256EEEEEELi256ENS_10bfloat16_tEfNS_4arch4Sm80ELb1ELb0ELb1ELb1ELb1ELb1ELb1ELb0EEENS1_21CollectiveEpilogueFwdINS6_IJS8_SA_S9_EEENS6_IJNS7_ILi1EEESI_SI_EEESC_SE_Li256ELb1ELb1ELb0ELb0EEENS1_19SingleTileSchedulerILb1ELb0ELb1ELi128EEEEEEEEEvNT_6ParamsE)
        /*0048*/ 	.short	0x0210
        /*004a*/ 	.short	0x0418


	//----- nvinfo : EIATTR_SW_WAR
	.align		4
.L_224:
        /*004c*/ 	.byte	0x04, 0x36
        /*004e*/ 	.short	(.L_226 - .L_225)
.L_225:
        /*0050*/ 	.word	0x00000008
.L_226:


//--------------------- .nv.info._ZN7cutlass13device_kernelIN5flash19enable_sm80_to_sm89INS1_16FlashAttnFwdSm80INS1_25CollectiveMainloopFwdSm80ILi8ELi1ELb0EN4cute5tupleIJNS5_1CILi128EEENS7_ILi96EEENS7_ILi256EEEEEELi256ENS_10bfloat16_tEfNS_4arch4Sm80ELb0ELb0ELb1ELb0ELb1ELb0ELb1ELb0EEENS1_21CollectiveEpilogueFwdINS6_IJS8_SA_S9_EEENS6_IJNS7_ILi1EEESI_SI_EEESC_SE_Li256ELb0ELb1ELb0ELb0EEENS1_19SingleTileSchedulerILb0ELb0ELb1ELi128EEEEEEEEEvNT_6ParamsE --------------------------
	.section	.nv.info._ZN7cutlass13device_kernelIN5flash19enable_sm80_to_sm89INS1_16FlashAttnFwdSm80INS1_25CollectiveMainloopFwdSm80ILi8ELi1ELb0EN4cute5tupleIJNS5_1CILi128EEENS7_ILi96EEENS7_ILi256EEEEEELi256ENS_10bfloat16_tEfNS_4arch4Sm80ELb0ELb0ELb1ELb0ELb1ELb0ELb1ELb0EEENS1_21CollectiveEpilogueFwdINS6_IJS8_SA_S9_EEENS6_IJNS7_ILi1EEESI_SI_EEESC_SE_Li256ELb0ELb1ELb0ELb0EEENS1_19SingleTileSchedulerILb0ELb0ELb1ELi128EEEEEEEEEvNT_6ParamsE,"",@"SHT_CUDA_INFO"
	.sectionflags	@""
	.align	4


	//----- nvinfo : EIATTR_CUDA_API_VERSION
	.align		4
        /*0000*/ 	.byte	0x04, 0x37
        /*0002*/ 	.short	(.L_228 - .L_227)
.L_227:
        /*0004*/ 	.word	0x00000082


	//----- nvinfo : EIATTR_KPARAM_INFO
	.align		4
.L_228:
        /*0008*/ 	.byte	0x04, 0x17
        /*000a*/ 	.short	(.L_230 - .L_229)
.L_229:
        /*000c*/ 	.word	0x00000000
        /*0010*/ 	.short	0x0000
        /*0012*/ 	.short	0x0000
        /*0014*/ 	.byte	0x00, 0xf0, 0x61, 0x10


	//----- nvinfo : EIATTR_SPARSE_MMA_MASK
	.align		4
.L_230:
        /*0018*/ 	.byte	0x03, 0x50
        /*001a*/ 	.short	0x0000


	//----- nvinfo : EIATTR_MAXREG_COUNT
	.align		4
        /*001c*/ 	.byte	0x03, 0x1b
        /*001e*/ 	.short	0x00ff


	//----- nvinfo : EIATTR_MERCURY_ISA_VERSION
	.align		4
        /*0020*/ 	.byte	0x03, 0x5f
        /*0022*/ 	.short	0x0101


	//----- nvinfo : EIATTR_EXIT_INSTR_OFFSETS
	.align		4
        /*0024*/ 	.byte	0x04, 0x1c
        /*0026*/ 	.short	(.L_232 - .L_231)


	//   ....[0]....
.L_231:
        /*0028*/ 	.word	0x00000010


	//----- nvinfo : EIATTR_MAX_THREADS
	.align		4
.L_232:
        /*002c*/ 	.byte	0x04, 0x05
        /*002e*/ 	.short	(.L_234 - .L_233)
.L_233:
        /*0030*/ 	.word	0x00000100
        /*0034*/ 	.word	0x00000001
        /*0038*/ 	.word	0x00000001


	//----- nvinfo : EIATTR_CBANK_PARAM_SIZE
	.align		4
.L_234:
        /*003c*/ 	.byte	0x03, 0x19
        /*003e*/ 	.short	0x0418


	//----- nvinfo : EIATTR_PARAM_CBANK
	.align		4
        /*0040*/ 	.byte	0x04, 0x0a
        /*0042*/ 	.short	(.L_236 - .L_235)
	.align		4
.L_235:
        /*0044*/ 	.word	index@(.nv.constant0._ZN7cutlass13device_kernelIN5flash19enable_sm80_to_sm89INS1_16FlashAttnFwdSm80INS1_25CollectiveMainloopFwdSm80ILi8ELi1ELb0EN4cute5tupleIJNS5_1CILi128EEENS7_ILi96EEENS7_ILi256EEEEEELi256ENS_10bfloat16_tEfNS_4arch4Sm80ELb0ELb0ELb1ELb0ELb1ELb0ELb1ELb0EEENS1_21CollectiveEpilogueFwdINS6_IJS8_SA_S9_EEENS6_IJNS7_ILi1EEESI_SI_EEESC_SE_Li256ELb0ELb1ELb0ELb0EEENS1_19SingleTileSchedulerILb0ELb0ELb1ELi128EEEEEEEEEvNT_6ParamsE)
        /*0048*/ 	.short	0x0210
        /*004a*/ 	.short	0x0418


	//----- nvinfo : EIATTR_SW_WAR
	.align		4
.L_236:
        /*004c*/ 	.byte	0x04, 0x36
        /*004e*/ 	.short	(.L_238 - .L_237)
.L_237:
        /*0050*/ 	.word	0x00000008
.L_238:


//--------------------- .nv.info._ZN7cutlass13device_kernelIN5flash19enable_sm80_to_sm89INS1_16FlashAttnFwdSm80INS1_25CollectiveMainloopFwdSm80ILi8ELi1ELb0EN4cute5tupleIJNS5_1CILi128EEENS7_ILi96EEENS7_ILi256EEEEEELi256ENS_10bfloat16_tEfNS_4arch4Sm80ELb0ELb0ELb1ELb1ELb1ELb0ELb1ELb0EEENS1_21CollectiveEpilogueFwdINS6_IJS8_SA_S9_EEENS6_IJNS7_ILi1EEESI_SI_EEESC_SE_Li256ELb1ELb1ELb0ELb0EEENS1_19SingleTileSchedulerILb1ELb0ELb1ELi128EEEEEEEEEvNT_6ParamsE --------------------------
	.section	.nv.info._ZN7cutlass13device_kernelIN5flash19enable_sm80_to_sm89INS1_16FlashAttnFwdSm80INS1_25CollectiveMainloopFwdSm80ILi8ELi1ELb0EN4cute5tupleIJNS5_1CILi128EEENS7_ILi96EEENS7_ILi256EEEEEELi256ENS_10bfloat16_tEfNS_4arch4Sm80ELb0ELb0ELb1ELb1ELb1ELb0ELb1ELb0EEENS1_21CollectiveEpilogueFwdINS6_IJS8_SA_S9_EEENS6_IJNS7_ILi1EEESI_SI_EEESC_SE_Li256ELb1ELb1ELb0ELb0EEENS1_19SingleTileSchedulerILb1ELb0ELb1ELi128EEEEEEEEEvNT_6ParamsE,"",@"SHT_CUDA_INFO"
	.sectionflags	@""
	.align	4


	//----- nvinfo : EIATTR_CUDA_API_VERSION
	.align		4
        /*0000*/ 	.byte	0x04, 0x37
        /*0002*/ 	.short	(.L_240 - .L_239)
.L_239:
        /*0004*/ 	.word	0x00000082


	//----- nvinfo : EIATTR_KPARAM_INFO
	.align		4
.L_240:
        /*0008*/ 	.byte	0x04, 0x17
        /*000a*/ 	.short	(.L_242 - .L_241)
.L_241:
        /*000c*/ 	.word	0x00000000
        /*0010*/ 	.short	0x0000
        /*0012*/ 	.short	0x0000
        /*0014*/ 	.byte	0x00, 0xf0, 0x61, 0x10


	//----- nvinfo : EIATTR_SPARSE_MMA_MASK
	.align		4
.L_242:
        /*0018*/ 	.byte	0x03, 0x50
        /*001a*/ 	.short	0x0000


	//----- nvinfo : EIATTR_MAXREG_COUNT
	.align		4
        /*001c*/ 	.byte	0x03, 0x1b
        /*001e*/ 	.short	0x00ff


	//----- nvinfo : EIATTR_MERCURY_ISA_VERSION
	.align		4
        /*0020*/ 	.byte	0x03, 0x5f
        /*0022*/ 	.short	0x0101


	//----- nvinfo : EIATTR_EXIT_INSTR_OFFSETS
	.align		4
        /*0024*/ 	.byte	0x04, 0x1c
        /*0026*/ 	.short	(.L_244 - .L_243)


	//   ....[0]....
.L_243:
        /*0028*/ 	.word	0x00000010


	//----- nvinfo : EIATTR_MAX_THREADS
	.align		4
.L_244:
        /*002c*/ 	.byte	0x04, 0x05
        /*002e*/ 	.short	(.L_246 - .L_245)
.L_245:
        /*0030*/ 	.word	0x00000100
        /*0034*/ 	.word	0x00000001
        /*0038*/ 	.word	0x00000001


	//----- nvinfo : EIATTR_CBANK_PARAM_SIZE
	.align		4
.L_246:
        /*003c*/ 	.byte	0x03, 0x19
        /*003e*/ 	.short	0x0418


	//----- nvinfo : EIATTR_PARAM_CBANK
	.align		4
        /*0040*/ 	.byte	0x04, 0x0a
        /*0042*/ 	.short	(.L_248 - .L_247)
	.align		4
.L_247:
        /*0044*/ 	.word	index@(.nv.constant0._ZN7cutlass13device_kernelIN5flash19enable_sm80_to_sm89INS1_16FlashAttnFwdSm80INS1_25CollectiveMainloopFwdSm80ILi8ELi1ELb0EN4cute5tupleIJNS5_1CILi128EEENS7_ILi96EEENS7_ILi256EEEEEELi256ENS_10bfloat16_tEfNS_4arch4Sm80ELb0ELb0ELb1ELb1ELb1ELb0ELb1ELb0EEENS1_21CollectiveEpilogueFwdINS6_IJS8_SA_S9_EEENS6_IJNS7_ILi1EEESI_SI_EEESC_SE_Li256ELb1ELb1ELb0ELb0EEENS1_19SingleTileSchedulerILb1ELb0ELb1ELi128EEEEEEEEEvNT_6ParamsE)
        /*0048*/ 	.short	0x0210
        /*004a*/ 	.short	0x0418


	//----- nvinfo : EIATTR_SW_WAR
	.align		4
.L_248:
        /*004c*/ 	.byte	0x04, 0x36
        /*004e*/ 	.short	(.L_250 - .L_249)
.L_249:
        /*0050*/ 	.word	0x00000008
.L_250:


//--------------------- .nv.info._ZN7cutlass13device_kernelIN5flash19enable_sm80_to_sm89INS1_16FlashAttnFwdSm80INS1_25CollectiveMainloopFwdSm80ILi8ELi1ELb0EN4cute5tupleIJNS5_1CILi128EEENS7_ILi48EEENS7_ILi256EEEEEELi256ENS_10bfloat16_tEfNS_4arch4Sm80ELb0ELb0ELb1ELb1ELb1ELb1ELb1ELb0EEENS1_21CollectiveEpilogueFwdINS6_IJS8_SA_S9_EEENS6_IJNS7_ILi1EEESI_SI_EEESC_SE_Li256ELb1ELb1ELb0ELb0EEENS1_19SingleTileSchedulerILb1ELb0ELb1ELi128EEEEEEEEEvNT_6ParamsE --------------------------
	.section	.nv.info._ZN7cutlass13device_kernelIN5flash19enable_sm80_to_sm89INS1_16FlashAttnFwdSm80INS1_25CollectiveMainloopFwdSm80ILi8ELi1ELb0EN4cute5tupleIJNS5_1CILi128EEENS7_ILi48EEENS7_ILi256EEEEEELi256ENS_10bfloat16_tEfNS_4arch4Sm80ELb0ELb0ELb1ELb1ELb1ELb1ELb1ELb0EEENS1_21CollectiveEpilogueFwdINS6_IJS8_SA_S9_EEENS6_IJNS7_ILi1EEESI_SI_EEESC_SE_Li256ELb1ELb1ELb0ELb0EEENS1_19SingleTileSchedulerILb1ELb0ELb1ELi128EEEEEEEEEvNT_6ParamsE,"",@"SHT_CUDA_INFO"
	.sectionflags	@""
	.align	4


	//----- nvinfo : EIATTR_CUDA_API_VERSION
	.align		4
        /*0000*/ 	.byte	0x04, 0x37
        /*0002*/ 	.short	(.L_252 - .L_251)
.L_251:
        /*0004*/ 	.word	0x00000082


	//----- nvinfo : EIATTR_KPARAM_INFO
	.align		4
.L_252:
        /*0008*/ 	.byte	0x04, 0x17
        /*000a*/ 	.short	(.L_254 - .L_253)
.L_253:
        /*000c*/ 	.word	0x00000000
        /*0010*/ 	.short	0x0000
        /*0012*/ 	.short	0x0000
        /*0014*/ 	.byte	0x00, 0xf0, 0x61, 0x10


	//----- nvinfo : EIATTR_SPARSE_MMA_MASK
	.align		4
.L_254:
        /*0018*/ 	.byte	0x03, 0x50
        /*001a*/ 	.short	0x0000


	//----- nvinfo : EIATTR_MAXREG_COUNT
	.align		4
        /*001c*/ 	.byte	0x03, 0x1b
        /*001e*/ 	.short	0x00ff


	//----- nvinfo : EIATTR_MERCURY_ISA_VERSION
	.align		4
        /*0020*/ 	.byte	0x03, 0x5f
        /*0022*/ 	.short	0x0101


	//----- nvinfo : EIATTR_EXIT_INSTR_OFFSETS
	.align		4
        /*0024*/ 	.byte	0x04, 0x1c
        /*0026*/ 	.short	(.L_256 - .L_255)


	//   ....[0]....
.L_255:
        /*0028*/ 	.word	0x00000010


	//----- nvinfo : EIATTR_MAX_THREADS
	.align		4
.L_256:
        /*002c*/ 	.byte	0x04, 0x05
        /*002e*/ 	.short	(.L_258 - .L_257)
.L_257:
        /*0030*/ 	.word	0x00000100
        /*0034*/ 	.word	0x00000001
        /*0038*/ 	.word	0x00000001


	//----- nvinfo : EIATTR_CBANK_PARAM_SIZE
	.align		4
.L_258:
        /*003c*/ 	.byte	0x03, 0x19
        /*003e*/ 	.short	0x0418


	//----- nvinfo : EIATTR_PARAM_CBANK
	.align		4
        /*0040*/ 	.byte	0x04, 0x0a
        /*0042*/ 	.short	(.L_260 - .L_259)
	.align		4
.L_259:
        /*0044*/ 	.word	index@(.nv.constant0._ZN7cutlass13device_kernelIN5flash19enable_sm80_to_sm89INS1_16FlashAttnFwdSm80INS1_25CollectiveMainloopFwdSm80ILi8ELi1ELb0EN4cute5tupleIJNS5_1CILi128EEENS7_ILi48EEENS7_ILi256EEEEEELi256ENS_10bfloat16_tEfNS_4arch4Sm80ELb0ELb0ELb1ELb1ELb1ELb1ELb1ELb0EEENS1_21CollectiveEpilogueFwdINS6_IJS8_SA_S9_EEENS6_IJNS7_ILi1EEESI_SI_EEESC_SE_Li256ELb1ELb1ELb0ELb0EEENS1_19SingleTileSchedulerILb1ELb0ELb1ELi128EEEEEEEEEvNT_6ParamsE)
        /*0048*/ 	.short	0x0210
        /*004a*/ 	.short	0x0418


	//----- nvinfo : EIATTR_SW_WAR
	.align		4
.L_260:
        /*004c*/ 	.byte	0x04, 0x36
        /*004e*/ 	.short	(.L_262 - .L_261)
.L_261:
        /*0050*/ 	.word	0x00000008
.L_262:


//--------------------- .nv.info._ZN7cutlass13device_kernelIN5flash19enable_sm80_to_sm89INS1_16FlashAttnFwdSm80INS1_25CollectiveMainloopFwdSm80ILi8ELi1ELb0EN4cute5tupleIJNS5_1CILi128EEENS7_ILi64EEENS7_ILi256EEEEEELi256ENS_10bfloat16_tEfNS_4arch4Sm80ELb0ELb1ELb1ELb0ELb1ELb0ELb1ELb0EEENS1_21CollectiveEpilogueFwdINS6_IJS8_SA_S9_EEENS6_IJNS7_ILi1EEESI_SI_EEESC_SE_Li256ELb0ELb1ELb0ELb0EEENS1_19SingleTileSchedulerILb0ELb0ELb1ELi128EEEEEEEEEvNT_6ParamsE --------------------------
	.section	.nv.info._ZN7cutlass13device_kernelIN5flash19enable_sm80_to_sm89INS1_16FlashAttnFwdSm80INS1_25CollectiveMainloopFwdSm80ILi8ELi1ELb0EN4cute5tupleIJNS5_1CILi128EEENS7_ILi64EEENS7_ILi256EEEEEELi256ENS_10bfloat16_tEfNS_4arch4Sm80ELb0ELb1ELb1ELb0ELb1ELb0ELb1ELb0EEENS1_21CollectiveEpilogueFwdINS6_IJS8_SA_S9_EEENS6_IJNS7_ILi1EEESI_SI_EEESC_SE_Li256ELb0ELb1ELb0ELb0EEENS1_19SingleTileSchedulerILb0ELb0ELb1ELi128EEEEEEEEEvNT_6ParamsE,"",@"SHT_CUDA_INFO"
	.sectionflags	@""
	.align	4


	//----- nvinfo : EIATTR_CUDA_API_VERSION
	.align		4
        /*0000*/ 	.byte	0x04, 0x37
        /*0002*/ 	.short	(.L_264 - .L_263)
.L_263:
        /*0004*/ 	.word	0x00000082


	//----- nvinfo : EIATTR_KPARAM_INFO
	.align		4
.L_264:
        /*0008*/ 	.byte	0x04, 0x17
        /*000a*/ 	.short	(.L_266 - .L_265)
.L_265:
        /*000c*/ 	.word	0x00000000
        /*0010*/ 	.short	0x0000
        /*0012*/ 	.short	0x0000
        /*0014*/ 	.byte	0x00, 0xf0, 0x61, 0x10


	//----- nvinfo : EIATTR_SPARSE_MMA_MASK
	.align		4
.L_266:
        /*0018*/ 	.byte	0x03, 0x50
        /*001a*/ 	.short	0x0000


	//----- nvinfo : EIATTR_MAXREG_COUNT
	.align		4
        /*001c*/ 	.byte	0x03, 0x1b
        /*001e*/ 	.short	0x00ff


	//----- nvinfo : EIATTR_MERCURY_ISA_VERSION
	.align		4
        /*0020*/ 	.byte	0x03, 0x5f
        /*0022*/ 	.short	0x0101


	//----- nvinfo : EIATTR_EXIT_INSTR_OFFSETS
	.align		4
        /*0024*/ 	.byte	0x04, 0x1c
        /*0026*/ 	.short	(.L_268 - .L_267)


	//   ....[0]....
.L_267:
        /*0028*/ 	.word	0x00000010


	//----- nvinfo : EIATTR_MAX_THREADS
	.align		4
.L_268:
        /*002c*/ 	.byte	0x04, 0x05
        /*002e*/ 	.short	(.L_270 - .L_269)
.L_269:
        /*0030*/ 	.word	0x00000100
        /*0034*/ 	.word	0x00000001
        /*0038*/ 	.word	0x00000001


	//----- nvinfo : EIATTR_CBANK_PARAM_SIZE
	.align		4
.L_270:
        /*003c*/ 	.byte	0x03, 0x19
        /*003e*/ 	.short	0x0418


	//----- nvinfo : EIATTR_PARAM_CBANK
	.align		4
        /*0040*/ 	.byte	0x04, 0x0a
        /*0042*/ 	.short	(.L_272 - .L_271)
	.align		4
.L_271:
        /*0044*/ 	.word	index@(.nv.constant0._ZN7cutlass13device_kernelIN5flash19enable_sm80_to_sm89INS1_16FlashAttnFwdSm80INS1_25CollectiveMainloopFwdSm80ILi8ELi1ELb0EN4cute5tupleIJNS5_1CILi128EEENS7_ILi64EEENS7_ILi256EEEEEELi256ENS_10bfloat16_tEfNS_4arch4Sm80ELb0ELb1ELb1ELb0ELb1ELb0ELb1ELb0EEENS1_21CollectiveEpilogueFwdINS6_IJS8_SA_S9_EEENS6_IJNS7_ILi1EEESI_SI_EEESC_SE_Li256ELb0ELb1ELb0ELb0EEENS1_19SingleTileSchedulerILb0ELb0ELb1ELi128EEEEEEEEEvNT_6ParamsE)
        /*0048*/ 	.short	0x0210
        /*004a*/ 	.short	0x0418


	//----- nvinfo : EIATTR_SW_WAR
	.align		4
.L_272:
        /*004c*/ 	.byte	0x04, 0x36
        /*004e*/ 	.short	(.L_274 - .L_273)
.L_273:
        /*0050*/ 	.word	0x00000008
.L_274:


//--------------------- .nv.info._ZN7cutlass13device_kernelIN5flash19enable_sm80_to_sm89INS1_16FlashAttnFwdSm80INS1_25CollectiveMainloopFwdSm80ILi8ELi1ELb0EN4cute5tupleIJNS5_1CILi128EEENS7_ILi64EEENS7_ILi256EEEEEELi256ENS_10bfloat16_tEfNS_4arch4Sm80ELb0ELb1ELb1ELb1ELb1ELb0ELb1ELb0EEENS1_21CollectiveEpilogueFwdINS6_IJS8_SA_S9_EEENS6_IJNS7_ILi1EEESI_SI_EEESC_SE_Li256ELb1ELb1ELb0ELb0EEENS1_19SingleTileSchedulerILb1ELb0ELb1ELi128EEEEEEEEEvNT_6ParamsE --------------------------
	.section	.nv.info._ZN7cutlass13device_kernelIN5flash19enable_sm80_to_sm89INS1_16FlashAttnFwdSm80INS1_25CollectiveMainloopFwdSm80ILi8ELi1ELb0EN4cute5tupleIJNS5_1CILi128EEENS7_ILi64EEENS7_ILi256EEEEEELi256ENS_10bfloat16_tEfNS_4arch4Sm80ELb0ELb1ELb1ELb1ELb1ELb0ELb1ELb0EEENS1_21CollectiveEpilogueFwdINS6_IJS8_SA_S9_EEENS6_IJNS7_ILi1EEESI_SI_EEESC_SE_Li256ELb1ELb1ELb0ELb0EEENS1_19SingleTileSchedulerILb1ELb0ELb1ELi128EEEEEEEEEvNT_6ParamsE,"",@"SHT_CUDA_INFO"
	.sectionflags	@""
	.align	4


	//----- nvinfo : EIATTR_CUDA_API_VERSION
	.align		4
        /*0000*/ 	.byte	0x04, 0x37
        /*0002*/ 	.short	(.L_276 - .L_275)
.L_275:
        /*0004*/ 	.word	0x00000082


	//----- nvinfo : EIATTR_KPARAM_INFO
	.align		4
.L_276:
        /*0008*/ 	.byte	0x04, 0x17
        /*000a*/ 	.short	(.L_278 - .L_277)
.L_277:
        /*000c*/ 	.word	0x00000000
        /*0010*/ 	.short	0x0000
        /*0012*/ 	.short	0x0000
        /*0014*/ 	.byte	0x00, 0xf0, 0x61, 0x10


	//----- nvinfo : EIATTR_SPARSE_MMA_MASK
	.align		4
.L_278:
        /*0018*/ 	.byte	0x03, 0x50
        /*001a*/ 	.short	0x0000


	//----- nvinfo : EIATTR_MAXREG_COUNT
	.align		4
        /*001c*/ 	.byte	0x03, 0x1b
        /*001e*/ 	.short	0x00ff


	//----- nvinfo : EIATTR_MERCURY_ISA_VERSION
	.align		4
        /*0020*/ 	.byte	0x03, 0x5f
        /*0022*/ 	.short	0x0101


	//----- nvinfo : EIATTR_EXIT_INSTR_OFFSETS
	.align		4
        /*0024*/ 	.byte	0x04, 0x1c
        /*0026*/ 	.short	(.L_280 - .L_279)


	//   ....[0]....
.L_279:
        /*0028*/ 	.word	0x00000010


	//----- nvinfo : EIATTR_MAX_THREADS
	.align		4
.L_280:
        /*002c*/ 	.byte	0x04, 0x05
        /*002e*/ 	.short	(.L_282 - .L_281)
.L_281:
        /*0030*/ 	.word	0x00000100
        /*0034*/ 	.word	0x00000001
        /*0038*/ 	.word	0x00000001


	//----- nvinfo : EIATTR_CBANK_PARAM_SIZE
	.align		4
.L_282:
        /*003c*/ 	.byte	0x03, 0x19
        /*003e*/ 	.short	0x0418


	//----- nvinfo : EIATTR_PARAM_CBANK
	.align		4
        /*0040*/ 	.byte	0x04, 0x0a
        /*0042*/ 	.short	(.L_284 - .L_283)
	.align		4
.L_283:
        /*0044*/ 	.word	index@(.nv.constant0._ZN7cutlass13device_kernelIN5flash19enable_sm80_to_sm89INS1_16FlashAttnFwdSm80INS1_25CollectiveMainloopFwdSm80ILi8ELi1ELb0EN4cute5tupleIJNS5_1CILi128EEENS7_ILi64EEENS7_ILi256EEEEEELi256ENS_10bfloat16_tEfNS_4arch4Sm80ELb0ELb1ELb1ELb1ELb1ELb0ELb1ELb0EEENS1_21CollectiveEpilogueFwdINS6_IJS8_SA_S9_EEENS6_IJNS7_ILi1EEESI_SI_EEESC_SE_Li256ELb1ELb1ELb0ELb0EEENS1_19SingleTileSchedulerILb1ELb0ELb1ELi128EEEEEEEEEvNT_6ParamsE)
        /*0048*/ 	.short	0x0210
        /*004a*/ 	.short	0x0418


	//----- nvinfo : EIATTR_SW_WAR
	.align		4
.L_284:
        /*004c*/ 	.byte	0x04, 0x36
        /*004e*/ 	.short	(.L_286 - .L_285)
.L_285:
        /*0050*/ 	.word	0x00000008
.L_286:


//--------------------- .nv.info._ZN7cutlass13device_kernelIN5flash19enable_sm80_to_sm89INS1_16FlashAttnFwdSm80INS1_25CollectiveMainloopFwdSm80ILi8ELi1ELb0EN4cute5tupleIJNS5_1CILi128EEENS7_ILi48EEENS7_ILi256EEEEEELi256ENS_10bfloat16_tEfNS_4arch4Sm80ELb0ELb1ELb1ELb1ELb1ELb1ELb1ELb0EEENS1_21CollectiveEpilogueFwdINS6_IJS8_SA_S9_EEENS6_IJNS7_ILi1EEESI_SI_EEESC_SE_Li256ELb1ELb1ELb0ELb0EEENS1_19SingleTileSchedulerILb1ELb0ELb1ELi128EEEEEEEEEvNT_6ParamsE --------------------------
	.section	.nv.info._ZN7cutlass13device_kernelIN5flash19enable_sm80_to_sm89INS1_16FlashAttnFwdSm80INS1_25CollectiveMainloopFwdSm80ILi8ELi1ELb0EN4cute5tupleIJNS5_1CILi128EEENS7_ILi48EEENS7_ILi256EEEEEELi256ENS_10bfloat16_tEfNS_4arch4Sm80ELb0ELb1ELb1ELb1ELb1ELb1ELb1ELb0EEENS1_21CollectiveEpilogueFwdINS6_IJS8_SA_S9_EEENS6_IJNS7_ILi1EEESI_SI_EEESC_SE_Li256ELb1ELb1ELb0ELb0EEENS1_19SingleTileSchedulerILb1ELb0ELb1ELi128EEEEEEEEEvNT_6ParamsE,"",@"SHT_CUDA_INFO"
	.sectionflags	@""
	.align	4


	//----- nvinfo : EIATTR_CUDA_API_VERSION
	.align		4
        /*0000*/ 	.byte	0x04, 0x37
        /*0002*/ 	.short	(.L_288 - .L_287)
.L_287:
        /*0004*/ 	.word	0x00000082


	//----- nvinfo : EIATTR_KPARAM_INFO
	.align		4
.L_288:
        /*0008*/ 	.byte	0x04, 0x17
        /*000a*/ 	.short	(.L_290 - .L_289)
.L_289:
        /*000c*/ 	.word	0x00000000
        /*0010*/ 	.short	0x0000
        /*0012*/ 	.short	0x0000
        /*0014*/ 	.byte	0x00, 0xf0, 0x61, 0x10


	//----- nvinfo : EIATTR_SPARSE_MMA_MASK
	.align		4
.L_290:
        /*0018*/ 	.byte	0x03, 0x50
        /*001a*/ 	.short	0x0000


	//----- nvinfo : EIATTR_MAXREG_COUNT
	.align		4
        /*001c*/ 	.byte	0x03, 0x1b
        /*001e*/ 	.short	0x00ff


	//----- nvinfo : EIATTR_MERCURY_ISA_VERSION
	.align		4
        /*0020*/ 	.byte	0x03, 0x5f
        /*0022*/ 	.short	0x0101


	//----- nvinfo : EIATTR_EXIT_INSTR_OFFSETS
	.align		4
        /*0024*/ 	.byte	0x04, 0x1c
        /*0026*/ 	.short	(.L_292 - .L_291)


	//   ....[0]....
.L_291:
        /*0028*/ 	.word	0x00000010


	//----- nvinfo : EIATTR_MAX_THREADS
	.align		4
.L_292:
        /*002c*/ 	.byte	0x04, 0x05
        /*002e*/ 	.short	(.L_294 - .L_293)
.L_293:
        /*0030*/ 	.word	0x00000100
        /*0034*/ 	.word	0x00000001
        /*0038*/ 	.word	0x00000001


	//----- nvinfo : EIATTR_CBANK_PARAM_SIZE
	.align		4
.L_294:
        /*003c*/ 	.byte	0x03, 0x19
        /*003e*/ 	.short	0x0418


	//----- nvinfo : EIATTR_PARAM_CBANK
	.align		4
        /*0040*/ 	.byte	0x04, 0x0a
        /*0042*/ 	.short	(.L_296 - .L_295)
	.align		4
.L_295:
        /*0044*/ 	.word	index@(.nv.constant0._ZN7cutlass13device_kernelIN5flash19enable_sm80_to_sm89INS1_16FlashAttnFwdSm80INS1_25CollectiveMainloopFwdSm80ILi8ELi1ELb0EN4cute5tupleIJNS5_1CILi128EEENS7_ILi48EEENS7_ILi256EEEEEELi256ENS_10bfloat16_tEfNS_4arch4Sm80ELb0ELb1ELb1ELb1ELb1ELb1ELb1ELb0EEENS1_21CollectiveEpilogueFwdINS6_IJS8_SA_S9_EEENS6_IJNS7_ILi1EEESI_SI_EEESC_SE_Li256ELb1ELb1ELb0ELb0EEENS1_19SingleTileSchedulerILb1ELb0ELb1ELi128EEEEEEEEEvNT_6ParamsE)
        /*0048*/ 	.short	0x0210
        /*004a*/ 	.short	0x0418


	//----- nvinfo : EIATTR_SW_WAR
	.align		4
.L_296:
        /*004c*/ 	.byte	0x04, 0x36
        /*004e*/ 	.short	(.L_298 - .L_297)
.L_297:
        /*0050*/ 	.word	0x00000008
.L_298:


//--------------------- .nv.info._ZN7cutlass13device_kernelIN5flash19enable_sm80_to_sm89INS1_16FlashAttnFwdSm80INS1_25CollectiveMainloopFwdSm80ILi8ELi1ELb0EN4cute5tupleIJNS5_1CILi128EEENS7_ILi96EEENS7_ILi256EEEEEELi256ENS_10bfloat16_tEfNS_4arch4Sm80ELb1ELb0ELb1ELb0ELb1ELb0ELb1ELb0EEENS1_21CollectiveEpilogueFwdINS6_IJS8_SA_S9_EEENS6_IJNS7_ILi1EEESI_SI_EEESC_SE_Li256ELb0ELb1ELb0ELb0EEENS1_30DynamicPersistentTileSchedulerILi256ELi256ELb0ELb1ELb0EEEEEEEEEvNT_6ParamsE --------------------------
	.section	.nv.info._ZN7cutlass13device_kernelIN5flash19enable_sm80_to_sm89INS1_16FlashAttnFwdSm80INS1_25CollectiveMainloopFwdSm80ILi8ELi1ELb0EN4cute5tupleIJNS5_1CILi128EEENS7_ILi96EEENS7_ILi256EEEEEELi256ENS_10bfloat16_tEfNS_4arch4Sm80ELb1ELb0ELb1ELb0ELb1ELb0ELb1ELb0EEENS1_21CollectiveEpilogueFwdINS6_IJS8_SA_S9_EEENS6_IJNS7_ILi1EEESI_SI_EEESC_SE_Li256ELb0ELb1ELb0ELb0EEENS1_30DynamicPersistentTileSchedulerILi256ELi256ELb0ELb1ELb0EEEEEEEEEvNT_6ParamsE,"",@"SHT_CUDA_INFO"
	.sectionflags	@""
	.align	4


	//----- nvinfo : EIATTR_CUDA_API_VERSION
	.align		4
        /*0000*/ 	.byte	0x04, 0x37
        /*0002*/ 	.short	(.L_300 - .L_299)
.L_299:
        /*0004*/ 	.word	0x00000082


	//----- nvinfo : EIATTR_KPARAM_INFO
	.align		4
.L_300:
        /*0008*/ 	.byte	0x04, 0x17
        /*000a*/ 	.short	(.L_302 - .L_301)
.L_301:
        /*000c*/ 	.word	0x00000000
        /*0010*/ 	.short	0x0000
        /*0012*/ 	.short	0x0000
        /*0014*/ 	.byte	0x00, 0xf0, 0xa1, 0x10


	//----- nvinfo : EIATTR_SPARSE_MMA_MASK
	.align		4
.L_302:
        /*0018*/ 	.byte	0x03, 0x50
        /*001a*/ 	.short	0x0000


	//----- nvinfo : EIATTR_MAXREG_COUNT
	.align		4
        /*001c*/ 	.byte	0x03, 0x1b
        /*001e*/ 	.short	0x00ff


	//----- nvinfo : EIATTR_MERCURY_ISA_VERSION
	.align		4
        /*0020*/ 	.byte	0x03, 0x5f
        /*0022*/ 	.short	0x0101


	//----- nvinfo : EIATTR_EXIT_INSTR_OFFSETS
	.align		4
        /*0024*/ 	.byte	0x04, 0x1c
        /*0026*/ 	.short	(.L_304 - .L_303)


	//   ....[0]....
.L_303:
        /*0028*/ 	.word	0x00000010


	//----- nvinfo : EIATTR_MAX_THREADS
	.align		4
.L_304:
        /*002c*/ 	.byte	0x04, 0x05
        /*002e*/ 	.short	(.L_306 - .L_305)
.L_305:
        /*0030*/ 	.word	0x00000100
        /*0034*/ 	.word	0x00000001
        /*0038*/ 	.word	0x00000001


	//----- nvinfo : EIATTR_CBANK_PARAM_SIZE
	.align		4
.L_306:
        /*003c*/ 	.byte	0x03, 0x19
        /*003e*/ 	.short	0x0428


	//----- nvinfo : EIATTR_PARAM_CBANK
	.align		4
        /*0040*/ 	.byte	0x04, 0x0a
        /*0042*/ 	.short	(.L_308 - .L_307)
	.align		4
.L_307:
        /*0044*/ 	.word	index@(.nv.constant0._ZN7cutlass13device_kernelIN5flash19enable_sm80_to_sm89INS1_16FlashAttnFwdSm80INS1_25CollectiveMainloopFwdSm80ILi8ELi1ELb0EN4cute5tupleIJNS5_1CILi128EEENS7_ILi96EEENS7_ILi256EEEEEELi256ENS_10bfloat16_tEfNS_4arch4Sm80ELb1ELb0ELb1ELb0ELb1ELb0ELb1ELb0EEENS1_21CollectiveEpilogueFwdINS6_IJS8_SA_S9_EEENS6_IJNS7_ILi1EEESI_SI_EEESC_SE_Li256ELb0ELb1ELb0ELb0EEENS1_30DynamicPersistentTileSchedulerILi256ELi256ELb0ELb1ELb0EEEEEEEEEvNT_6ParamsE)
        /*0048*/ 	.short	0x0210
        /*004a*/ 	.short	0x0428


	//----- nvinfo : EIATTR_SW_WAR
	.align		4
.L_308:
        /*004c*/ 	.byte	0x04, 0x36
        /*004e*/ 	.short	(.L_310 - .L_309)
.L_309:
        /*0050*/ 	.word	0x00000008
.L_310:


//--------------------- .nv.info._ZN7cutlass13device_kernelIN5flash19enable_sm80_to_sm89INS1_16FlashAttnFwdSm80INS1_25CollectiveMainloopFwdSm80ILi8ELi1ELb0EN4cute5tupleIJNS5_1CILi128EEENS7_ILi96EEENS7_ILi256EEEEEELi256ENS_10bfloat16_tEfNS_4arch4Sm80ELb1ELb0ELb1ELb1ELb1ELb0ELb1ELb0EEENS1_21CollectiveEpilogueFwdINS6_IJS8_SA_S9_EEENS6_IJNS7_ILi1EEESI_SI_EEESC_SE_Li256ELb1ELb1ELb0ELb0EEENS1_19SingleTileSchedulerILb1ELb0ELb1ELi128EEEEEEEEEvNT_6ParamsE --------------------------
	.section	.nv.info._ZN7cutlass13device_kernelIN5flash19enable_sm80_to_sm89INS1_16FlashAttnFwdSm80INS1_25CollectiveMainloopFwdSm80ILi8ELi1ELb0EN4cute5tupleIJNS5_1CILi128EEENS7_ILi96EEENS7_ILi256EEEEEELi256ENS_10bfloat16_tEfNS_4arch4Sm80ELb1ELb0ELb1ELb1ELb1ELb0ELb1ELb0EEENS1_21CollectiveEpilogueFwdINS6_IJS8_SA_S9_EEENS6_IJNS7_ILi1EEESI_SI_EEESC_SE_Li256ELb1ELb1ELb0ELb0EEENS1_19SingleTileSchedulerILb1ELb0ELb1ELi128EEEEEEEEEvNT_6ParamsE,"",@"SHT_CUDA_INFO"
	.sectionflags	@""
	.align	4


	//----- nvinfo : EIATTR_CUDA_API_VERSION
	.align		4
        /*0000*/ 	.byte	0x04, 0x37
        /*0002*/ 	.short	(.L_312 - .L_311)
.L_311:
        /*0004*/ 	.word	0x00000082


	//----- nvinfo : EIATTR_KPARAM_INFO
	.align		4
.L_312:
        /*0008*/ 	.byte	0x04, 0x17
        /*000a*/ 	.short	(.L_314 - .L_313)
.L_313:
        /*000c*/ 	.word	0x00000000
        /*0010*/ 	.short	0x0000
        /*0012*/ 	.short	0x0000
        /*0014*/ 	.byte	0x00, 0xf0, 0x61, 0x10


	//----- nvinfo : EIATTR_SPARSE_MMA_MASK
	.align		4
.L_314:
        /*0018*/ 	.byte	0x03, 0x50
        /*001a*/ 	.short	0x0000


	//----- nvinfo : EIATTR_MAXREG_COUNT
	.align		4
        /*001c*/ 	.byte	0x03, 0x1b
        /*001e*/ 	.short	0x00ff


	//----- nvinfo : EIATTR_MERCURY_ISA_VERSION
	.align		4
        /*0020*/ 	.byte	0x03, 0x5f
        /*0022*/ 	.short	0x0101


	//----- nvinfo : EIATTR_EXIT_INSTR_OFFSETS
	.align		4
        /*0024*/ 	.byte	0x04, 0x1c
        /*0026*/ 	.short	(.L_316 - .L_315)


	//   ....[0]....
.L_315:
        /*0028*/ 	.word	0x00000010


	//----- nvinfo : EIATTR_MAX_THREADS
	.align		4
.L_316:
        /*002c*/ 	.byte	0x04, 0x05
        /*002e*/ 	.short	(.L_318 - .L_317)
.L_317:
        /*0030*/ 	.word	0x00000100
        /*0034*/ 	.word	0x00000001
        /*0038*/ 	.word	0x00000001


	//----- nvinfo : EIATTR_CBANK_PARAM_SIZE
	.align		4
.L_318:
        /*003c*/ 	.byte	0x03, 0x19
        /*003e*/ 	.short	0x0418


	//----- nvinfo : EIATTR_PARAM_CBANK
	.align		4
        /*0040*/ 	.byte	0x04, 0x0a
        /*0042*/ 	.short	(.L_320 - .L_319)
	.align		4
.L_319:
        /*0044*/ 	.word	index@(.nv.constant0._ZN7cutlass13device_kernelIN5flash19enable_sm80_to_sm89INS1_16FlashAttnFwdSm80INS1_25CollectiveMainloopFwdSm80ILi8ELi1ELb0EN4cute5tupleIJNS5_1CILi128EEENS7_ILi96EEENS7_ILi256EEEEEELi256ENS_10bfloat16_tEfNS_4arch4Sm80ELb1ELb0ELb1ELb1ELb1ELb0ELb1ELb0EEENS1_21CollectiveEpilogueFwdINS6_IJS8_SA_S9_EEENS6_IJNS7_ILi1EEESI_SI_EEESC_SE_Li256ELb1ELb1ELb0ELb0EEENS1_19SingleTileSchedulerILb1ELb0ELb1ELi128EEEEEEEEEvNT_6ParamsE)
        /*0048*/ 	.short	0x0210
        /*004a*/ 	.short	0x0418


	//----- nvinfo : EIATTR_SW_WAR
	.align		4
.L_320:
        /*004c*/ 	.byte	0x04, 0x36
        /*004e*/ 	.short	(.L_322 - .L_321)
.L_321:
        /*0050*/ 	.word	0x00000008
.L_322:


//--------------------- .nv.info._ZN7cutlass13device_kernelIN5flash19enable_sm80_to_sm89INS1_16FlashAttnFwdSm80INS1_25CollectiveMainloopFwdSm80ILi8ELi1ELb0EN4cute5tupleIJNS5_1CILi128EEENS7_ILi48EEENS7_ILi256EEEEEELi256ENS_10bfloat16_tEfNS_4arch4Sm80ELb1ELb0ELb1ELb1ELb1ELb1ELb1ELb0EEENS1_21CollectiveEpilogueFwdINS6_IJS8_SA_S9_EEENS6_IJNS7_ILi1EEESI_SI_EEESC_SE_Li256ELb1ELb1ELb0ELb0EEENS1_19SingleTileSchedulerILb1ELb0ELb1ELi128EEEEEEEEEvNT_6ParamsE --------------------------
	.section	.nv.info._ZN7cutlass13device_kernelIN5flash19enable_sm80_to_sm89INS1_16FlashAttnFwdSm80INS1_25CollectiveMainloopFwdSm80ILi8ELi1ELb0EN4cute5tupleIJNS5_1CILi128EEENS7_ILi48EEENS7_ILi256EEEEEELi256ENS_10bfloat16_tEfNS_4arch4Sm80ELb1ELb0ELb1ELb1ELb1ELb1ELb1ELb0EEENS1_21CollectiveEpilogueFwdINS6_IJS8_SA_S9_EEENS6_IJNS7_ILi1EEESI_SI_EEESC_SE_Li256ELb1ELb1ELb0ELb0EEENS1_19SingleTileSchedulerILb1ELb0ELb1ELi128EEEEEEEEEvNT_6ParamsE,"",@"SHT_CUDA_INFO"
	.sectionflags	@""
	.align	4


	//----- nvinfo : EIATTR_CUDA_API_VERSION
	.align		4
        /*0000*/ 	.byte	0x04, 0x37
        /*0002*/ 	.short	(.L_324 - .L_323)
.L_323:
        /*0004*/ 	.word	0x00000082


	//----- nvinfo : EIATTR_KPARAM_INFO
	.align		4
.L_324:
        /*0008*/ 	.byte	0x04, 0x17
        /*000a*/ 	.short	(.L_326 - .L_325)
.L_325:
        /*000c*/ 	.word	0x00000000
        /*0010*/ 	.short	0x0000
        /*0012*/ 	.short	0x0000
        /*0014*/ 	.byte	0x00, 0xf0, 0x61, 0x10


	//----- nvinfo : EIATTR_SPARSE_MMA_MASK
	.align		4
.L_326:
        /*0018*/ 	.byte	0x03, 0x50
        /*001a*/ 	.short	0x0000


	//----- nvinfo : EIATTR_MAXREG_COUNT
	.align		4
        /*001c*/ 	.byte	0x03, 0x1b
        /*001e*/ 	.short	0x00ff


	//----- nvinfo : EIATTR_MERCURY_ISA_VERSION
	.align		4
        /*0020*/ 	.byte	0x03, 0x5f
        /*0022*/ 	.short	0x0101


	//----- nvinfo : EIATTR_EXIT_INSTR_OFFSETS
	.align		4
        /*0024*/ 	.byte	0x04, 0x1c
        /*0026*/ 	.short	(.L_328 - .L_327)


	//   ....[0]....
.L_327:
        /*0028*/ 	.word	0x00000010


	//----- nvinfo : EIATTR_MAX_THREADS
	.align		4
.L_328:
        /*002c*/ 	.byte	0x04, 0x05
        /*002e*/ 	.short	(.L_330 - .L_329)
.L_329:
        /*0030*/ 	.word	0x00000100
        /*0034*/ 	.word	0x00000001
        /*0038*/ 	.word	0x00000001


	//----- nvinfo : EIATTR_CBANK_PARAM_SIZE
	.align		4
.L_330:
        /*003c*/ 	.byte	0x03, 0x19
        /*003e*/ 	.short	0x0418


	//----- nvinfo : EIATTR_PARAM_CBANK
	.align		4
        /*0040*/ 	.byte	0x04, 0x0a
        /*0042*/ 	.short	(.L_332 - .L_331)
	.align		4
.L_331:
        /*0044*/ 	.word	index@(.nv.constant0._ZN7cutlass13device_kernelIN5flash19enable_sm80_to_sm89INS1_16FlashAttnFwdSm80INS1_25CollectiveMainloopFwdSm80ILi8ELi1ELb0EN4cute5tupleIJNS5_1CILi128EEENS7_ILi48EEENS7_ILi256EEEEEELi256ENS_10bfloat16_tEfNS_4arch4Sm80ELb1ELb0ELb1ELb1ELb1ELb1ELb1ELb0EEENS1_21CollectiveEpilogueFwdINS6_IJS8_SA_S9_EEENS6_IJNS7_ILi1EEESI_SI_EEESC_SE_Li256ELb1ELb1ELb0ELb0EEENS1_19SingleTileSchedulerILb1ELb0ELb1ELi128EEEEEEEEEvNT_6ParamsE)
        /*0048*/ 	.short	0x0210
        /*004a*/ 	.short	0x0418


	//----- nvinfo : EIATTR_SW_WAR
	.align		4
.L_332:
        /*004c*/ 	.byte	0x04, 0x36
        /*004e*/ 	.short	(.L_334 - .L_333)
.L_333:
        /*0050*/ 	.word	0x00000008
.L_334:


//--------------------- .nv.callgraph             --------------------------
	.section	.nv.callgraph,"",@"SHT_CUDA_CALLGRAPH"
	.align	4
	.sectionentsize	8
	.align		4
        /*0000*/ 	.word	0x00000000
	.align		4
        /*0004*/ 	.word	0xffffffff
	.align		4
        /*0008*/ 	.word	0x00000000
	.align		4
        /*000c*/ 	.word	0xfffffffe
	.align		4
        /*0010*/ 	.word	0x00000000
	.align		4
        /*0014*/ 	.word	0xfffffffd
	.align		4
        /*0018*/ 	.word	0x00000000
	.align		4
        /*001c*/ 	.word	0xfffffffc


//--------------------- .nv.constant4             --------------------------
	.section	.nv.constant4,"a",@progbits
	.align	8
	.align		8
.nv.constant4:
        /*0000*/ 	.dword	_ZN80_INTERNAL_d066332e_44_flash_fwd_hdim256_bf16_paged_softcap_sm80_cu_b81ac279_36774cuda3std3__45__cpo5beginE
	.align		8
        /*0008*/ 	.dword	_ZN80_INTERNAL_d066332e_44_flash_fwd_hdim256_bf16_paged_softcap_sm80_cu_b81ac279_36774cuda3std3__45__cpo3endE
	.align		8
        /*0010*/ 	.dword	_ZN80_INTERNAL_d066332e_44_flash_fwd_hdim256_bf16_paged_softcap_sm80_cu_b81ac279_36774cuda3std3__45__cpo6cbeginE
	.align		8
        /*0018*/ 	.dword	_ZN80_INTERNAL_d066332e_44_flash_fwd_hdim256_bf16_paged_softcap_sm80_cu_b81ac279_36774cuda3std3__45__cpo4cendE
	.align		8
        /*0020*/ 	.dword	_ZN80_INTERNAL_d066332e_44_flash_fwd_hdim256_bf16_paged_softcap_sm80_cu_b81ac279_36774cuda3std3__482_GLOBAL__N__d066332e_44_flash_fwd_hdim256_bf16_paged_softcap_sm80_cu_b81ac279_36776ignoreE
	.align		8
        /*0028*/ 	.dword	_ZN80_INTERNAL_d066332e_44_flash_fwd_hdim256_bf16_paged_softcap_sm80_cu_b81ac279_36774cuda3std3__419piecewise_constructE
	.align		8
        /*0030*/ 	.dword	_ZN80_INTERNAL_d066332e_44_flash_fwd_hdim256_bf16_paged_softcap_sm80_cu_b81ac279_36774cuda3std3__48in_placeE
	.align		8
        /*0038*/ 	.dword	_ZN80_INTERNAL_d066332e_44_flash_fwd_hdim256_bf16_paged_softcap_sm80_cu_b81ac279_36774cuda3std6ranges3__45__cpo4swapE
	.align		8
        /*0040*/ 	.dword	_ZN80_INTERNAL_d066332e_44_flash_fwd_hdim256_bf16_paged_softcap_sm80_cu_b81ac279_36774cuda3std6ranges3__45__cpo9iter_moveE
	.align		8
        /*0048*/ 	.dword	_ZN80_INTERNAL_d066332e_44_flash_fwd_hdim256_bf16_paged_softcap_sm80_cu_b81ac279_36774cute7productE
	.align		8
        /*0050*/ 	.dword	_ZN80_INTERNAL_d066332e_44_flash_fwd_hdim256_bf16_paged_softcap_sm80_cu_b81ac279_36774cute1_E


//--------------------- .text._ZN7cutlass13device_kernelIN5flash19enable_sm80_to_sm89INS1_16FlashAttnFwdSm80INS1_25CollectiveMainloopFwdSm80ILi8ELi1ELb1EN4cute5tupleIJNS5_1CILi128EEENS7_ILi64EEENS7_ILi256EEEEEELi256ENS_10bfloat16_tEfNS_4arch4Sm80ELb0ELb0ELb1ELb0ELb1ELb0ELb1ELb0EEENS1_21CollectiveEpilogueFwdINS6_IJS8_SA_S9_EEENS6_IJNS7_ILi1EEESI_SI_EEESC_SE_Li256ELb0ELb1ELb0ELb0EEENS1_19SingleTileSchedulerILb0ELb0ELb1ELi128EEEEEEEEEvNT_6ParamsE --------------------------
	.section	.text._ZN7cutlass13device_kernelIN5flash19enable_sm80_to_sm89INS1_16FlashAttnFwdSm80INS1_25CollectiveMainloopFwdSm80ILi8ELi1ELb1EN4cute5tupleIJNS5_1CILi128EEENS7_ILi64EEENS7_ILi256EEEEEELi256ENS_10bfloat16_tEfNS_4arch4Sm80ELb0ELb0ELb1ELb0ELb1ELb0ELb1ELb0EEENS1_21CollectiveEpilogueFwdINS6_IJS8_SA_S9_EEENS6_IJNS7_ILi1EEESI_SI_EEESC_SE_Li256ELb0ELb1ELb0ELb0EEENS1_19SingleTileSchedulerILb0ELb0ELb1ELi128EEEEEEEEEvNT_6ParamsE,"ax",@progbits
	.align	128
.text._ZN7cutlass13device_kernelIN5flash19enable_sm80_to_sm89INS1_16FlashAttnFwdSm80INS1_25CollectiveMainloopFwdSm80ILi8ELi1ELb1EN4cute5tupleIJNS5_1CILi128EEENS7_ILi64EEENS7_ILi256EEEEEELi256ENS_10bfloat16_tEfNS_4arch4Sm80ELb0ELb0ELb1ELb0ELb1ELb0ELb1ELb0EEENS1_21CollectiveEpilogueFwdINS6_IJS8_SA_S9_EEENS6_IJNS7_ILi1EEESI_SI_EEESC_SE_Li256ELb0ELb1ELb0ELb0EEENS1_19SingleTileSchedulerILb0ELb0ELb1ELi128EEEEEEEEEvNT_6ParamsE:
        .type           _ZN7cutlass13device_kernelIN5flash19enable_sm80_to_sm89INS1_16FlashAttnFwdSm80INS1_25CollectiveMainloopFwdSm80ILi8ELi1ELb1EN4cute5tupleIJNS5_1CILi128EEENS7_ILi64EEENS7_ILi256EEEEEELi256ENS_10bfloat16_tEfNS_4arch4Sm80ELb0ELb0ELb1ELb0ELb1ELb0ELb1ELb0EEENS1_21CollectiveEpilogueFwdINS6_IJS8_SA_S9_EEENS6_IJNS7_ILi1EEESI_SI_EEESC_SE_Li256ELb0ELb1ELb0ELb0EEENS1_19SingleTileSchedulerILb0ELb0ELb1ELi128EEEEEEEEEvNT_6ParamsE,@function
        .size           _ZN7cutlass13device_kernelIN5flash19enable_sm80_to_sm89INS1_16FlashAttnFwdSm80INS1_25CollectiveMainloopFwdSm80ILi8ELi1ELb1EN4cute5tupleIJNS5_1CILi128EEENS7_ILi64EEENS7_ILi256EEEEEELi256ENS_10bfloat16_tEfNS_4arch4Sm80ELb0ELb0ELb1ELb0ELb1ELb0ELb1ELb0EEENS1_21CollectiveEpilogueFwdINS6_IJS8_SA_S9_EEENS6_IJNS7_ILi1EEESI_SI_EEESC_SE_Li256ELb0ELb1ELb0ELb0EEENS1_19SingleTileSchedulerILb0ELb0ELb1ELi128EEEEEEEEEvNT_6ParamsE,(.L_x_18 - _ZN7cutlass13device_kernelIN5flash19enable_sm80_to_sm89INS1_16FlashAttnFwdSm80INS1_25CollectiveMainloopFwdSm80ILi8ELi1ELb1EN4cute5tupleIJNS5_1CILi128EEENS7_ILi64EEENS7_ILi256EEEEEELi256ENS_10bfloat16_tEfNS_4arch4Sm80ELb0ELb0ELb1ELb0ELb1ELb0ELb1ELb0EEENS1_21CollectiveEpilogueFwdINS6_IJS8_SA_S9_EEENS6_IJNS7_ILi1EEESI_SI_EEESC_SE_Li256ELb0ELb1ELb0ELb0EEENS1_19SingleTileSchedulerILb0ELb0ELb1ELi128EEEEEEEEEvNT_6ParamsE)
        .other          _ZN7cutlass13device_kernelIN5flash19enable_sm80_to_sm89INS1_16FlashAttnFwdSm80INS1_25CollectiveMainloopFwdSm80ILi8ELi1ELb1EN4cute5tupleIJNS5_1CILi128EEENS7_ILi64EEENS7_ILi256EEEEEELi256ENS_10bfloat16_tEfNS_4arch4Sm80ELb0ELb0ELb1ELb0ELb1ELb0ELb1ELb0EEENS1_21CollectiveEpilogueFwdINS6_IJS8_SA_S9_EEENS6_IJNS7_ILi1EEESI_SI_EEESC_SE_Li256ELb0ELb1ELb0ELb0EEENS1_19SingleTileSchedulerILb0ELb0ELb1ELi128EEEEEEEEEvNT_6ParamsE,@"STO_CUDA_ENTRY STV_DEFAULT"
_ZN7cutlass13device_kernelIN5flash19enable_sm80_to_sm89INS1_16FlashAttnFwdSm80INS1_25CollectiveMainloopFwdSm80ILi8ELi1ELb1EN4cute5tupleIJNS5_1CILi128EEENS7_ILi64EEENS7_ILi256EEEEEELi256ENS_10bfloat16_tEfNS_4arch4Sm80ELb0ELb0ELb1ELb0ELb1ELb0ELb1ELb0EEENS1_21CollectiveEpilogueFwdINS6_IJS8_SA_S9_EEENS6_IJNS7_ILi1EEESI_SI_EEESC_SE_Li256ELb0ELb1ELb0ELb0EEENS1_19SingleTileSchedulerILb0ELb0ELb1ELi128EEEEEEEEEvNT_6ParamsE:
[----:B------:R-:W-:Y:S01]  /*0000*/  LDC R1, c[0x0][0x28] ;  /* 0x00000a00ff017b82 */ /* 0x000fe20000000800 */
[----:B------:R-:W-:Y:S05]  /*0010*/  EXIT ;  /* 0x000000000000794d */ /* 0x000fea0003800000 */
.L_x_0:
[----:B------:R-:W-:-:S00]  /*0020*/  BRA `(.L_x_0) ;  /* 0xfffffffc00fc7947 */ /* 0x000fc0000383ffff */
[----:B------:R-:W-:-:S00]  /*0030*/  NOP ;  /* 0x0000000000007918 */ /* 0x000fc00000000000 */
        /* <DEDUP_REMOVED lines=12> */
.L_x_18:


//--------------------- .text._ZN7cutlass13device_kernelIN5flash19enable_sm80_to_sm89INS1_16FlashAttnFwdSm80INS1_25CollectiveMainloopFwdSm80ILi8ELi1ELb1EN4cute5tupleIJNS5_1CILi128EEENS7_ILi64EEENS7_ILi256EEEEEELi256ENS_10bfloat16_tEfNS_4arch4Sm80ELb0ELb0ELb1ELb1ELb1ELb0ELb1ELb0EEENS1_21CollectiveEpilogueFwdINS6_IJS8_SA_S9_EEENS6_IJNS7_ILi1EEESI_SI_EEESC_SE_Li256ELb1ELb1ELb0ELb0EEENS1_19SingleTileSchedulerILb1ELb0ELb1ELi128EEEEEEEEEvNT_6ParamsE --------------------------
	.section	.text._ZN7cutlass13device_kernelIN5flash19enable_sm80_to_sm89INS1_16FlashAttnFwdSm80INS1_25CollectiveMainloopFwdSm80ILi8ELi1ELb1EN4cute5tupleIJNS5_1CILi128EEENS7_ILi64EEENS7_ILi256EEEEEELi256ENS_10bfloat16_tEfNS_4arch4Sm80ELb0ELb0ELb1ELb1ELb1ELb0ELb1ELb0EEENS1_21CollectiveEpilogueFwdINS6_IJS8_SA_S9_EEENS6_IJNS7_ILi1EEESI_SI_EEESC_SE_Li256ELb1ELb1ELb0ELb0EEENS1_19SingleTileSchedulerILb1ELb0ELb1ELi128EEEEEEEEEvNT_6ParamsE,"ax",@progbits
	.align	128
.text._ZN7cutlass13device_kernelIN5flash19enable_sm80_to_sm89INS1_16FlashAttnFwdSm80INS1_25CollectiveMainloopFwdSm80ILi8ELi1ELb1EN4cute5tupleIJNS5_1CILi128EEENS7_ILi64EEENS7_ILi256EEEEEELi256ENS_10bfloat16_tEfNS_4arch4Sm80ELb0ELb0ELb1ELb1ELb1ELb0ELb1ELb0EEENS1_21CollectiveEpilogueFwdINS6_IJS8_SA_S9_EEENS6_IJNS7_ILi1EEESI_SI_EEESC_SE_Li256ELb1ELb1ELb0ELb0EEENS1_19SingleTileSchedulerILb1ELb0ELb1ELi128EEEEEEEEEvNT_6ParamsE:
        .type           _ZN7cutlass13device_kernelIN5flash19enable_sm80_to_sm89INS1_16FlashAttnFwdSm80INS1_25CollectiveMainloopFwdSm80ILi8ELi1ELb1EN4cute5tupleIJNS5_1CILi128EEENS7_ILi64EEENS7_ILi256EEEEEELi256ENS_10bfloat16_tEfNS_4arch4Sm80ELb0ELb0ELb1ELb1ELb1ELb0ELb1ELb0EEENS1_21CollectiveEpilogueFwdINS6_IJS8_SA_S9_EEENS6_IJNS7_ILi1EEESI_SI_EEESC_SE_Li256ELb1ELb1ELb0ELb0EEENS1_19SingleTileSchedulerILb1ELb0ELb1ELi128EEEEEEEEEvNT_6ParamsE,@function
        .size           _ZN7cutlass13device_kernelIN5flash19enable_sm80_to_sm89INS1_16FlashAttnFwdSm80INS1_25CollectiveMainloopFwdSm80ILi8ELi1ELb1EN4cute5tupleIJNS5_1CILi128EEENS7_ILi64EEENS7_ILi256EEEEEELi256ENS_10bfloat16_tEfNS_4arch4Sm80ELb0ELb0ELb1ELb1ELb1ELb0ELb1ELb0EEENS1_21CollectiveEpilogueFwdINS6_IJS8_SA_S9_EEENS6_IJNS7_ILi1EEESI_SI_EEESC_SE_Li256ELb1ELb1ELb0ELb0EEENS1_19SingleTileSchedulerILb1ELb0ELb1ELi128EEEEEEEEEvNT_6ParamsE,(.L_x_19 - _ZN7cutlass13device_kernelIN5flash19enable_sm80_to_sm89INS1_16FlashAttnFwdSm80INS1_25CollectiveMainloopFwdSm80ILi8ELi1ELb1EN4cute5tupleIJNS5_1CILi128EEENS7_ILi64EEENS7_ILi256EEEEEELi256ENS_10bfloat16_tEfNS_4arch4Sm80ELb0ELb0ELb1ELb1ELb1ELb0ELb1ELb0EEENS1_21CollectiveEpilogueFwdINS6_IJS8_SA_S9_EEENS6_IJNS7_ILi1EEESI_SI_EEESC_SE_Li256ELb1ELb1ELb0ELb0EEENS1_19SingleTileSchedulerILb1ELb0ELb1ELi128EEEEEEEEEvNT_6ParamsE)
        .other          _ZN7cutlass13device_kernelIN5flash19enable_sm80_to_sm89INS1_16FlashAttnFwdSm80INS1_25CollectiveMainloopFwdSm80ILi8ELi1ELb1EN4cute5tupleIJNS5_1CILi128EEENS7_ILi64EEENS7_ILi256EEEEEELi256ENS_10bfloat16_tEfNS_4arch4Sm80ELb0ELb0ELb1ELb1ELb1ELb0ELb1ELb0EEENS1_21CollectiveEpilogueFwdINS6_IJS8_SA_S9_EEENS6_IJNS7_ILi1EEESI_SI_EEESC_SE_Li256ELb1ELb1ELb0ELb0EEENS1_19SingleTileSchedulerILb1ELb0ELb1ELi128EEEEEEEEEvNT_6ParamsE,@"STO_CUDA_ENTRY STV_DEFAULT"
_ZN7cutlass13device_kernelIN5flash19enable_sm80_to_sm89INS1_16FlashAttnFwdSm80INS1_25CollectiveMainloopFwdSm80ILi8ELi1ELb1EN4cute5tupleIJNS5_1CILi128EEENS7_ILi64EEENS7_ILi256EEEEEELi256ENS_10bfloat16_tEfNS_4arch4Sm80ELb0ELb0ELb1ELb1ELb1ELb0ELb1ELb0EEENS1_21CollectiveEpilogueFwdINS6_IJS8_SA_S9_EEENS6_IJNS7_ILi1EEESI_SI_EEESC_SE_Li256ELb1ELb1ELb0ELb0EEENS1_19SingleTileSchedulerILb1ELb0ELb1ELi128EEEEEEEEEvNT_6ParamsE:
[----:B------:R-:W-:Y:S01]  /*0000*/  LDC R1, c[0x0][0x28] ;  /* 0x00000a00ff017b82 */ /* 0x000fe20000000800 */
[----:B------:R-:W-:Y:S05]  /*0010*/  EXIT ;  /* 0x000000000000794d */ /* 0x000fea0003800000 */
.L_x_1:
        /* <DEDUP_REMOVED lines=14> */
.L_x_19:


//--------------------- .text._ZN7cutlass13device_kernelIN5flash19enable_sm80_to_sm89INS1_16FlashAttnFwdSm80INS1_25CollectiveMainloopFwdSm80ILi8ELi1ELb0EN4cute5tupleIJNS5_1CILi128EEENS7_ILi32EEENS7_ILi256EEEEEELi256ENS_10bfloat16_tEfNS_4arch4Sm80ELb0ELb0ELb1ELb1ELb1ELb1ELb1ELb0EEENS1_21CollectiveEpilogueFwdINS6_IJS8_SA_S9_EEENS6_IJNS7_ILi1EEESI_SI_EEESC_SE_Li256ELb1ELb1ELb0ELb0EEENS1_19SingleTileSchedulerILb1ELb0ELb1ELi128EEEEEEEEEvNT_6ParamsE --------------------------
	.section	.text._ZN7cutlass13device_kernelIN5flash19enable_sm80_to_sm89INS1_16FlashAttnFwdSm80INS1_25CollectiveMainloopFwdSm80ILi8ELi1ELb0EN4cute5tupleIJNS5_1CILi128EEENS7_ILi32EEENS7_ILi256EEEEEELi256ENS_10bfloat16_tEfNS_4arch4Sm80ELb0ELb0ELb1ELb1ELb1ELb1ELb1ELb0EEENS1_21CollectiveEpilogueFwdINS6_IJS8_SA_S9_EEENS6_IJNS7_ILi1EEESI_SI_EEESC_SE_Li256ELb1ELb1ELb0ELb0EEENS1_19SingleTileSchedulerILb1ELb0ELb1ELi128EEEEEEEEEvNT_6ParamsE,"ax",@progbits
	.align	128
.text._ZN7cutlass13device_kernelIN5flash19enable_sm80_to_sm89INS1_16FlashAttnFwdSm80INS1_25CollectiveMainloopFwdSm80ILi8ELi1ELb0EN4cute5tupleIJNS5_1CILi128EEENS7_ILi32EEENS7_ILi256EEEEEELi256ENS_10bfloat16_tEfNS_4arch4Sm80ELb0ELb0ELb1ELb1ELb1ELb1ELb1ELb0EEENS1_21CollectiveEpilogueFwdINS6_IJS8_SA_S9_EEENS6_IJNS7_ILi1EEESI_SI_EEESC_SE_Li256ELb1ELb1ELb0ELb0EEENS1_19SingleTileSchedulerILb1ELb0ELb1ELi128EEEEEEEEEvNT_6ParamsE:
        .type           _ZN7cutlass13device_kernelIN5flash19enable_sm80_to_sm89INS1_16FlashAttnFwdSm80INS1_25CollectiveMainloopFwdSm80ILi8ELi1ELb0EN4cute5tupleIJNS5_1CILi128EEENS7_ILi32EEENS7_ILi256EEEEEELi256ENS_10bfloat16_tEfNS_4arch4Sm80ELb0ELb0ELb1ELb1ELb1ELb1ELb1ELb0EEENS1_21CollectiveEpilogueFwdINS6_IJS8_SA_S9_EEENS6_IJNS7_ILi1EEESI_SI_EEESC_SE_Li256ELb1ELb1ELb0ELb0EEENS1_19SingleTileSchedulerILb1ELb0ELb1ELi128EEEEEEEEEvNT_6ParamsE,@function
        .size           _ZN7cutlass13device_kernelIN5flash19enable_sm80_to_sm89INS1_16FlashAttnFwdSm80INS1_25CollectiveMainloopFwdSm80ILi8ELi1ELb0EN4cute5tupleIJNS5_1CILi128EEENS7_ILi32EEENS7_ILi256EEEEEELi256ENS_10bfloat16_tEfNS_4arch4Sm80ELb0ELb0ELb1ELb1ELb1ELb1ELb1ELb0EEENS1_21CollectiveEpilogueFwdINS6_IJS8_SA_S9_EEENS6_IJNS7_ILi1EEESI_SI_EEESC_SE_Li256ELb1ELb1ELb0ELb0EEENS1_19SingleTileSchedulerILb1ELb0ELb1ELi128EEEEEEEEEvNT_6ParamsE,(.L_x_20 - _ZN7cutlass13device_kernelIN5flash19enable_sm80_to_sm89INS1_16FlashAttnFwdSm80INS1_25CollectiveMainloopFwdSm80ILi8ELi1ELb0EN4cute5tupleIJNS5_1CILi128EEENS7_ILi32EEENS7_ILi256EEEEEELi256ENS_10bfloat16_tEfNS_4arch4Sm80ELb0ELb0ELb1ELb1ELb1ELb1ELb1ELb0EEENS1_21CollectiveEpilogueFwdINS6_IJS8_SA_S9_EEENS6_IJNS7_ILi1EEESI_SI_EEESC_SE_Li256ELb1ELb1ELb0ELb0EEENS1_19SingleTileSchedulerILb1ELb0ELb1ELi128EEEEEEEEEvNT_6ParamsE)
        .other          _ZN7cutlass13device_kernelIN5flash19enable_sm80_to_sm89INS1_16FlashAttnFwdSm80INS1_25CollectiveMainloopFwdSm80ILi8ELi1ELb0EN4cute5tupleIJNS5_1CILi128EEENS7_ILi32EEENS7_ILi256EEEEEELi256ENS_10bfloat16_tEfNS_4arch4Sm80ELb0ELb0ELb1ELb1ELb1ELb1ELb1ELb0EEENS1_21CollectiveEpilogueFwdINS6_IJS8_SA_S9_EEENS6_IJNS7_ILi1EEESI_SI_EEESC_SE_Li256ELb1ELb1ELb0ELb0EEENS1_19SingleTileSchedulerILb1ELb0ELb1ELi128EEEEEEEEEvNT_6ParamsE,@"STO_CUDA_ENTRY STV_DEFAULT"
_ZN7cutlass13device_kernelIN5flash19enable_sm80_to_sm89INS1_16FlashAttnFwdSm80INS1_25CollectiveMainloopFwdSm80ILi8ELi1ELb0EN4cute5tupleIJNS5_1CILi128EEENS7_ILi32EEENS7_ILi256EEEEEELi256ENS_10bfloat16_tEfNS_4arch4Sm80ELb0ELb0ELb1ELb1ELb1ELb1ELb1ELb0EEENS1_21CollectiveEpilogueFwdINS6_IJS8_SA_S9_EEENS6_IJNS7_ILi1EEESI_SI_EEESC_SE_Li256ELb1ELb1ELb0ELb0EEENS1_19SingleTileSchedulerILb1ELb0ELb1ELi128EEEEEEEEEvNT_6ParamsE:
[----:B------:R-:W-:Y:S01]  /*0000*/  LDC R1, c[0x0][0x28] ;  /* 0x00000a00ff017b82 */ /* 0x000fe20000000800 */
[----:B------:R-:W-:Y:S05]  /*0010*/  EXIT ;  /* 0x000000000000794d */ /* 0x000fea0003800000 */
.L_x_2:
        /* <DEDUP_REMOVED lines=14> */
.L_x_20:


//--------------------- .text._ZN7cutlass13device_kernelIN5flash19enable_sm80_to_sm89INS1_16FlashAttnFwdSm80INS1_25CollectiveMainloopFwdSm80ILi8ELi1ELb1EN4cute5tupleIJNS5_1CILi128EEENS7_ILi48EEENS7_ILi256EEEEEELi256ENS_10bfloat16_tEfNS_4arch4Sm80ELb0ELb1ELb1ELb0ELb1ELb0ELb1ELb0EEENS1_21CollectiveEpilogueFwdINS6_IJS8_SA_S9_EEENS6_IJNS7_ILi1EEESI_SI_EEESC_SE_Li256ELb0ELb1ELb0ELb0EEENS1_19SingleTileSchedulerILb0ELb0ELb1ELi128EEEEEEEEEvNT_6ParamsE --------------------------
	.section	.text._ZN7cutlass13device_kernelIN5flash19enable_sm80_to_sm89INS1_16FlashAttnFwdSm80INS1_25CollectiveMainloopFwdSm80ILi8ELi1ELb1EN4cute5tupleIJNS5_1CILi128EEENS7_ILi48EEENS7_ILi256EEEEEELi256ENS_10bfloat16_tEfNS_4arch4Sm80ELb0ELb1ELb1ELb0ELb1ELb0ELb1ELb0EEENS1_21CollectiveEpilogueFwdINS6_IJS8_SA_S9_EEENS6_IJNS7_ILi1EEESI_SI_EEESC_SE_Li256ELb0ELb1ELb0ELb0EEENS1_19SingleTileSchedulerILb0ELb0ELb1ELi128EEEEEEEEEvNT_6ParamsE,"ax",@progbits
	.align	128
.text._ZN7cutlass13device_kernelIN5flash19enable_sm80_to_sm89INS1_16FlashAttnFwdSm80INS1_25CollectiveMainloopFwdSm80ILi8ELi1ELb1EN4cute5tupleIJNS5_1CILi128EEENS7_ILi48EEENS7_ILi256EEEEEELi256ENS_10bfloat16_tEfNS_4arch4Sm80ELb0ELb1ELb1ELb0ELb1ELb0ELb1ELb0EEENS1_21CollectiveEpilogueFwdINS6_IJS8_SA_S9_EEENS6_IJNS7_ILi1EEESI_SI_EEESC_SE_Li256ELb0ELb1ELb0ELb0EEENS1_19SingleTileSchedulerILb0ELb0ELb1ELi128EEEEEEEEEvNT_6ParamsE:
        .type           _ZN7cutlass13device_kernelIN5flash19enable_sm80_to_sm89INS1_16FlashAttnFwdSm80INS1_25CollectiveMainloopFwdSm80ILi8ELi1ELb1EN4cute5tupleIJNS5_1CILi128EEENS7_ILi48EEENS7_ILi256EEEEEELi256ENS_10bfloat16_tEfNS_4arch4Sm80ELb0ELb1ELb1ELb0ELb1ELb0ELb1ELb0EEENS1_21CollectiveEpilogueFwdINS6_IJS8_SA_S9_EEENS6_IJNS7_ILi1EEESI_SI_EEESC_SE_Li256ELb0ELb1ELb0ELb0EEENS1_19SingleTileSchedulerILb0ELb0ELb1ELi128EEEEEEEEEvNT_6ParamsE,@function
        .size           _ZN7cutlass13device_kernelIN5flash19enable_sm80_to_sm89INS1_16FlashAttnFwdSm80INS1_25CollectiveMainloopFwdSm80ILi8ELi1ELb1EN4cute5tupleIJNS5_1CILi128EEENS7_ILi48EEENS7_ILi256EEEEEELi256ENS_10bfloat16_tEfNS_4arch4Sm80ELb0ELb1ELb1ELb0ELb1ELb0ELb1ELb0EEENS1_21CollectiveEpilogueFwdINS6_IJS8_SA_S9_EEENS6_IJNS7_ILi1EEESI_SI_EEESC_SE_Li256ELb0ELb1ELb0ELb0EEENS1_19SingleTileSchedulerILb0ELb0ELb1ELi128EEEEEEEEEvNT_6ParamsE,(.L_x_21 - _ZN7cutlass13device_kernelIN5flash19enable_sm80_to_sm89INS1_16FlashAttnFwdSm80INS1_25CollectiveMainloopFwdSm80ILi8ELi1ELb1EN4cute5tupleIJNS5_1CILi128EEENS7_ILi48EEENS7_ILi256EEEEEELi256ENS_10bfloat16_tEfNS_4arch4Sm80ELb0ELb1ELb1ELb0ELb1ELb0ELb1ELb0EEENS1_21CollectiveEpilogueFwdINS6_IJS8_SA_S9_EEENS6_IJNS7_ILi1EEESI_SI_EEESC_SE_Li256ELb0ELb1ELb0ELb0EEENS1_19SingleTileSchedulerILb0ELb0ELb1ELi128EEEEEEEEEvNT_6ParamsE)
        .other          _ZN7cutlass13device_kernelIN5flash19enable_sm80_to_sm89INS1_16FlashAttnFwdSm80INS1_25CollectiveMainloopFwdSm80ILi8ELi1ELb1EN4cute5tupleIJNS5_1CILi128EEENS7_ILi48EEENS7_ILi256EEEEEELi256ENS_10bfloat16_tEfNS_4arch4Sm80ELb0ELb1ELb1ELb0ELb1ELb0ELb1ELb0EEENS1_21CollectiveEpilogueFwdINS6_IJS8_SA_S9_EEENS6_IJNS7_ILi1EEESI_SI_EEESC_SE_Li256ELb0ELb1ELb0ELb0EEENS1_19SingleTileSchedulerILb0ELb0ELb1ELi128EEEEEEEEEvNT_6ParamsE,@"STO_CUDA_ENTRY STV_DEFAULT"
_ZN7cutlass13device_kernelIN5flash19enable_sm80_to_sm89INS1_16FlashAttnFwdSm80INS1_25CollectiveMainloopFwdSm80ILi8ELi1ELb1EN4cute5tupleIJNS5_1CILi128EEENS7_ILi48EEENS7_ILi256EEEEEELi256ENS_10bfloat16_tEfNS_4arch4Sm80ELb0ELb1ELb1ELb0ELb1ELb0ELb1ELb0EEENS1_21CollectiveEpilogueFwdINS6_IJS8_SA_S9_EEENS6_IJNS7_ILi1EEESI_SI_EEESC_SE_Li256ELb0ELb1ELb0ELb0EEENS1_19SingleTileSchedulerILb0ELb0ELb1ELi128EEEEEEEEEvNT_6ParamsE:
[----:B------:R-:W-:Y:S01]  /*0000*/  LDC R1, c[0x0][0x28] ;  /* 0x00000a00ff017b82 */ /* 0x000fe20000000800 */
[----:B------:R-:W-:Y:S05]  /*0010*/  EXIT ;  /* 0x000000000000794d */ /* 0x000fea0003800000 */
.L_x_3:
        /* <DEDUP_REMOVED lines=14> */
.L_x_21:


//--------------------- .text._ZN7cutlass13device_kernelIN5flash19enable_sm80_to_sm89INS1_16FlashAttnFwdSm80INS1_25CollectiveMainloopFwdSm80ILi8ELi1ELb1EN4cute5tupleIJNS5_1CILi128EEENS7_ILi48EEENS7_ILi256EEEEEELi256ENS_10bfloat16_tEfNS_4arch4Sm80ELb0ELb1ELb1ELb1ELb1ELb0ELb1ELb0EEENS1_21CollectiveEpilogueFwdINS6_IJS8_SA_S9_EEENS6_IJNS7_ILi1EEESI_SI_EEESC_SE_Li256ELb1ELb1ELb0ELb0EEENS1_19SingleTileSchedulerILb1ELb0ELb1ELi128EEEEEEEEEvNT_6ParamsE --------------------------
	.section	.text._ZN7cutlass13device_kernelIN5flash19enable_sm80_to_sm89INS1_16FlashAttnFwdSm80INS1_25CollectiveMainloopFwdSm80ILi8ELi1ELb1EN4cute5tupleIJNS5_1CILi128EEENS7_ILi48EEENS7_ILi256EEEEEELi256ENS_10bfloat16_tEfNS_4arch4Sm80ELb0ELb1ELb1ELb1ELb1ELb0ELb1ELb0EEENS1_21CollectiveEpilogueFwdINS6_IJS8_SA_S9_EEENS6_IJNS7_ILi1EEESI_SI_EEESC_SE_Li256ELb1ELb1ELb0ELb0EEENS1_19SingleTileSchedulerILb1ELb0ELb1ELi128EEEEEEEEEvNT_6ParamsE,"ax",@progbits
	.align	128
.text._ZN7cutlass13device_kernelIN5flash19enable_sm80_to_sm89INS1_16FlashAttnFwdSm80INS1_25CollectiveMainloopFwdSm80ILi8ELi1ELb1EN4cute5tupleIJNS5_1CILi128EEENS7_ILi48EEENS7_ILi256EEEEEELi256ENS_10bfloat16_tEfNS_4arch4Sm80ELb0ELb1ELb1ELb1ELb1ELb0ELb1ELb0EEENS1_21CollectiveEpilogueFwdINS6_IJS8_SA_S9_EEENS6_IJNS7_ILi1EEESI_SI_EEESC_SE_Li256ELb1ELb1ELb0ELb0EEENS1_19SingleTileSchedulerILb1ELb0ELb1ELi128EEEEEEEEEvNT_6ParamsE:
        .type           _ZN7cutlass13device_kernelIN5flash19enable_sm80_to_sm89INS1_16FlashAttnFwdSm80INS1_25CollectiveMainloopFwdSm80ILi8ELi1ELb1EN4cute5tupleIJNS5_1CILi128EEENS7_ILi48EEENS7_ILi256EEEEEELi256ENS_10bfloat16_tEfNS_4arch4Sm80ELb0ELb1ELb1ELb1ELb1ELb0ELb1ELb0EEENS1_21CollectiveEpilogueFwdINS6_IJS8_SA_S9_EEENS6_IJNS7_ILi1EEESI_SI_EEESC_SE_Li256ELb1ELb1ELb0ELb0EEENS1_19SingleTileSchedulerILb1ELb0ELb1ELi128EEEEEEEEEvNT_6ParamsE,@function
        .size           _ZN7cutlass13device_kernelIN5flash19enable_sm80_to_sm89INS1_16FlashAttnFwdSm80INS1_25CollectiveMainloopFwdSm80ILi8ELi1ELb1EN4cute5tupleIJNS5_1CILi128EEENS7_ILi48EEENS7_ILi256EEEEEELi256ENS_10bfloat16_tEfNS_4arch4Sm80ELb0ELb1ELb1ELb1ELb1ELb0ELb1ELb0EEENS1_21CollectiveEpilogueFwdINS6_IJS8_SA_S9_EEENS6_IJNS7_ILi1EEESI_SI_EEESC_SE_Li256ELb1ELb1ELb0ELb0EEENS1_19SingleTileSchedulerILb1ELb0ELb1ELi128EEEEEEEEEvNT_6ParamsE,(.L_x_22 - _ZN7cutlass13device_kernelIN5flash19enable_sm80_to_sm89INS1_16FlashAttnFwdSm80INS1_25CollectiveMainloopFwdSm80ILi8ELi1ELb1EN4cute5tupleIJNS5_1CILi128EEENS7_ILi48EEENS7_ILi256EEEEEELi256ENS_10bfloat16_tEfNS_4arch4Sm80ELb0ELb1ELb1ELb1ELb1ELb0ELb1ELb0EEENS1_21CollectiveEpilogueFwdINS6_IJS8_SA_S9_EEENS6_IJNS7_ILi1EEESI_SI_EEESC_SE_Li256ELb1ELb1ELb0ELb0EEENS1_19SingleTileSchedulerILb1ELb0ELb1ELi128EEEEEEEEEvNT_6ParamsE)
        .other          _ZN7cutlass13device_kernelIN5flash19enable_sm80_to_sm89INS1_16FlashAttnFwdSm80INS1_25CollectiveMainloopFwdSm80ILi8ELi1ELb1EN4cute5tupleIJNS5_1CILi128EEENS7_ILi48EEENS7_ILi256EEEEEELi256ENS_10bfloat16_tEfNS_4arch4Sm80ELb0ELb1ELb1ELb1ELb1ELb0ELb1ELb0EEENS1_21CollectiveEpilogueFwdINS6_IJS8_SA_S9_EEENS6_IJNS7_ILi1EEESI_SI_EEESC_SE_Li256ELb1ELb1ELb0ELb0EEENS1_19SingleTileSchedulerILb1ELb0ELb1ELi128EEEEEEEEEvNT_6ParamsE,@"STO_CUDA_ENTRY STV_DEFAULT"
_ZN7cutlass13device_kernelIN5flash19enable_sm80_to_sm89INS1_16FlashAttnFwdSm80INS1_25CollectiveMainloopFwdSm80ILi8ELi1ELb1EN4cute5tupleIJNS5_1CILi128EEENS7_ILi48EEENS7_ILi256EEEEEELi256ENS_10bfloat16_tEfNS_4arch4Sm80ELb0ELb1ELb1ELb1ELb1ELb0ELb1ELb0EEENS1_21CollectiveEpilogueFwdINS6_IJS8_SA_S9_EEENS6_IJNS7_ILi1EEESI_SI_EEESC_SE_Li256ELb1ELb1ELb0ELb0EEENS1_19SingleTileSchedulerILb1ELb0ELb1ELi128EEEEEEEEEvNT_6ParamsE:
[----:B------:R-:W-:Y:S01]  /*0000*/  LDC R1, c[0x0][0x28] ;  /* 0x00000a00ff017b82 */ /* 0x000fe20000000800 */
[----:B------:R-:W-:Y:S05]  /*0010*/  EXIT ;  /* 0x000000000000794d */ /* 0x000fea0003800000 */
.L_x_4:
        /* <DEDUP_REMOVED lines=14> */
.L_x_22:


//--------------------- .text._ZN7cutlass13device_kernelIN5flash19enable_sm80_to_sm89INS1_16FlashAttnFwdSm80INS1_25CollectiveMainloopFwdSm80ILi8ELi1ELb0EN4cute5tupleIJNS5_1CILi128EEENS7_ILi32EEENS7_ILi256EEEEEELi256ENS_10bfloat16_tEfNS_4arch4Sm80ELb0ELb1ELb1ELb1ELb1ELb1ELb1ELb0EEENS1_21CollectiveEpilogueFwdINS6_IJS8_SA_S9_EEENS6_IJNS7_ILi1EEESI_SI_EEESC_SE_Li256ELb1ELb1ELb0ELb0EEENS1_19SingleTileSchedulerILb1ELb0ELb1ELi128EEEEEEEEEvNT_6ParamsE --------------------------
	.section	.text._ZN7cutlass13device_kernelIN5flash19enable_sm80_to_sm89INS1_16FlashAttnFwdSm80INS1_25CollectiveMainloopFwdSm80ILi8ELi1ELb0EN4cute5tupleIJNS5_1CILi128EEENS7_ILi32EEENS7_ILi256EEEEEELi256ENS_10bfloat16_tEfNS_4arch4Sm80ELb0ELb1ELb1ELb1ELb1ELb1ELb1ELb0EEENS1_21CollectiveEpilogueFwdINS6_IJS8_SA_S9_EEENS6_IJNS7_ILi1EEESI_SI_EEESC_SE_Li256ELb1ELb1ELb0ELb0EEENS1_19SingleTileSchedulerILb1ELb0ELb1ELi128EEEEEEEEEvNT_6ParamsE,"ax",@progbits
	.align	128
.text._ZN7cutlass13device_kernelIN5flash19enable_sm80_to_sm89INS1_16FlashAttnFwdSm80INS1_25CollectiveMainloopFwdSm80ILi8ELi1ELb0EN4cute5tupleIJNS5_1CILi128EEENS7_ILi32EEENS7_ILi256EEEEEELi256ENS_10bfloat16_tEfNS_4arch4Sm80ELb0ELb1ELb1ELb1ELb1ELb1ELb1ELb0EEENS1_21CollectiveEpilogueFwdINS6_IJS8_SA_S9_EEENS6_IJNS7_ILi1EEESI_SI_EEESC_SE_Li256ELb1ELb1ELb0ELb0EEENS1_19SingleTileSchedulerILb1ELb0ELb1ELi128EEEEEEEEEvNT_6ParamsE:
        .type           _ZN7cutlass13device_kernelIN5flash19enable_sm80_to_sm89INS1_16FlashAttnFwdSm80INS1_25CollectiveMainloopFwdSm80ILi8ELi1ELb0EN4cute5tupleIJNS5_1CILi128EEENS7_ILi32EEENS7_ILi256EEEEEELi256ENS_10bfloat16_tEfNS_4arch4Sm80ELb0ELb1ELb1ELb1ELb1ELb1ELb1ELb0EEENS1_21CollectiveEpilogueFwdINS6_IJS8_SA_S9_EEENS6_IJNS7_ILi1EEESI_SI_EEESC_SE_Li256ELb1ELb1ELb0ELb0EEENS1_19SingleTileSchedulerILb1ELb0ELb1ELi128EEEEEEEEEvNT_6ParamsE,@function
        .size           _ZN7cutlass13device_kernelIN5flash19enable_sm80_to_sm89INS1_16FlashAttnFwdSm80INS1_25CollectiveMainloopFwdSm80ILi8ELi1ELb0EN4cute5tupleIJNS5_1CILi128EEENS7_ILi32EEENS7_ILi256EEEEEELi256ENS_10bfloat16_tEfNS_4arch4Sm80ELb0ELb1ELb1ELb1ELb1ELb1ELb1ELb0EEENS1_21CollectiveEpilogueFwdINS6_IJS8_SA_S9_EEENS6_IJNS7_ILi1EEESI_SI_EEESC_SE_Li256ELb1ELb1ELb0ELb0EEENS1_19SingleTileSchedulerILb1ELb0ELb1ELi128EEEEEEEEEvNT_6ParamsE,(.L_x_23 - _ZN7cutlass13device_kernelIN5flash19enable_sm80_to_sm89INS1_16FlashAttnFwdSm80INS1_25CollectiveMainloopFwdSm80ILi8ELi1ELb0EN4cute5tupleIJNS5_1CILi128EEENS7_ILi32EEENS7_ILi256EEEEEELi256ENS_10bfloat16_tEfNS_4arch4Sm80ELb0ELb1ELb1ELb1ELb1ELb1ELb1ELb0EEENS1_21CollectiveEpilogueFwdINS6_IJS8_SA_S9_EEENS6_IJNS7_ILi1EEESI_SI_EEESC_SE_Li256ELb1ELb1ELb0ELb0EEENS1_19SingleTileSchedulerILb1ELb0ELb1ELi128EEEEEEEEEvNT_6ParamsE)
        .other          _ZN7cutlass13device_kernelIN5flash19enable_sm80_to_sm89INS1_16FlashAttnFwdSm80INS1_25CollectiveMainloopFwdSm80ILi8ELi1ELb0EN4cute5tupleIJNS5_1CILi128EEENS7_ILi32EEENS7_ILi256EEEEEELi256ENS_10bfloat16_tEfNS_4arch4Sm80ELb0ELb1ELb1ELb1ELb1ELb1ELb1ELb0EEENS1_21CollectiveEpilogueFwdINS6_IJS8_SA_S9_EEENS6_IJNS7_ILi1EEESI_SI_EEESC_SE_Li256ELb1ELb1ELb0ELb0EEENS1_19SingleTileSchedulerILb1ELb0ELb1ELi128EEEEEEEEEvNT_6ParamsE,@"STO_CUDA_ENTRY STV_DEFAULT"
_ZN7cutlass13device_kernelIN5flash19enable_sm80_to_sm89INS1_16FlashAttnFwdSm80INS1_25CollectiveMainloopFwdSm80ILi8ELi1ELb0EN4cute5tupleIJNS5_1CILi128EEENS7_ILi32EEENS7_ILi256EEEEEELi256ENS_10bfloat16_tEfNS_4arch4Sm80ELb0ELb1ELb1ELb1ELb1ELb1ELb1ELb0EEENS1_21CollectiveEpilogueFwdINS6_IJS8_SA_S9_EEENS6_IJNS7_ILi1EEESI_SI_EEESC_SE_Li256ELb1ELb1ELb0ELb0EEENS1_19SingleTileSchedulerILb1ELb0ELb1ELi128EEEEEEEEEvNT_6ParamsE:
[----:B------:R-:W-:Y:S01]  /*0000*/  LDC R1, c[0x0][0x28] ;  /* 0x00000a00ff017b82 */ /* 0x000fe20000000800 */
[----:B------:R-:W-:Y:S05]  /*0010*/  EXIT ;  /* 0x000000000000794d */ /* 0x000fea0003800000 */
.L_x_5:
        /* <DEDUP_REMOVED lines=14> */
.L_x_23:


//--------------------- .text._ZN7cutlass13device_kernelIN5flash19enable_sm80_to_sm89INS1_16FlashAttnFwdSm80INS1_25CollectiveMainloopFwdSm80ILi8ELi1ELb1EN4cute5tupleIJNS5_1CILi128EEENS7_ILi64EEENS7_ILi256EEEEEELi256ENS_10bfloat16_tEfNS_4arch4Sm80ELb1ELb0ELb1ELb0ELb1ELb0ELb1ELb0EEENS1_21CollectiveEpilogueFwdINS6_IJS8_SA_S9_EEENS6_IJNS7_ILi1EEESI_SI_EEESC_SE_Li256ELb0ELb1ELb0ELb0EEENS1_30DynamicPersistentTileSchedulerILi256ELi256ELb0ELb1ELb0EEEEEEEEEvNT_6ParamsE --------------------------
	.section	.text._ZN7cutlass13device_kernelIN5flash19enable_sm80_to_sm89INS1_16FlashAttnFwdSm80INS1_25CollectiveMainloopFwdSm80ILi8ELi1ELb1EN4cute5tupleIJNS5_1CILi128EEENS7_ILi64EEENS7_ILi256EEEEEELi256ENS_10bfloat16_tEfNS_4arch4Sm80ELb1ELb0ELb1ELb0ELb1ELb0ELb1ELb0EEENS1_21CollectiveEpilogueFwdINS6_IJS8_SA_S9_EEENS6_IJNS7_ILi1EEESI_SI_EEESC_SE_Li256ELb0ELb1ELb0ELb0EEENS1_30DynamicPersistentTileSchedulerILi256ELi256ELb0ELb1ELb0EEEEEEEEEvNT_6ParamsE,"ax",@progbits
	.align	128
.text._ZN7cutlass13device_kernelIN5flash19enable_sm80_to_sm89INS1_16FlashAttnFwdSm80INS1_25CollectiveMainloopFwdSm80ILi8ELi1ELb1EN4cute5tupleIJNS5_1CILi128EEENS7_ILi64EEENS7_ILi256EEEEEELi256ENS_10bfloat16_tEfNS_4arch4Sm80ELb1ELb0ELb1ELb0ELb1ELb0ELb1ELb0EEENS1_21CollectiveEpilogueFwdINS6_IJS8_SA_S9_EEENS6_IJNS7_ILi1EEESI_SI_EEESC_SE_Li256ELb0ELb1ELb0ELb0EEENS1_30DynamicPersistentTileSchedulerILi256ELi256ELb0ELb1ELb0EEEEEEEEEvNT_6ParamsE:
        .type           _ZN7cutlass13device_kernelIN5flash19enable_sm80_to_sm89INS1_16FlashAttnFwdSm80INS1_25CollectiveMainloopFwdSm80ILi8ELi1ELb1EN4cute5tupleIJNS5_1CILi128EEENS7_ILi64EEENS7_ILi256EEEEEELi256ENS_10bfloat16_tEfNS_4arch4Sm80ELb1ELb0ELb1ELb0ELb1ELb0ELb1ELb0EEENS1_21CollectiveEpilogueFwdINS6_IJS8_SA_S9_EEENS6_IJNS7_ILi1EEESI_SI_EEESC_SE_Li256ELb0ELb1ELb0ELb0EEENS1_30DynamicPersistentTileSchedulerILi256ELi256ELb0ELb1ELb0EEEEEEEEEvNT_6ParamsE,@function
        .size           _ZN7cutlass13device_kernelIN5flash19enable_sm80_to_sm89INS1_16FlashAttnFwdSm80INS1_25CollectiveMainloopFwdSm80ILi8ELi1ELb1EN4cute5tupleIJNS5_1CILi128EEENS7_ILi64EEENS7_ILi256EEEEEELi256ENS_10bfloat16_tEfNS_4arch4Sm80ELb1ELb0ELb1ELb0ELb1ELb0ELb1ELb0EEENS1_21CollectiveEpilogueFwdINS6_IJS8_SA_S9_EEENS6_IJNS7_ILi1EEESI_SI_EEESC_SE_Li256ELb0ELb1ELb0ELb0EEENS1_30DynamicPersistentTileSchedulerILi256ELi256ELb0ELb1ELb0EEEEEEEEEvNT_6ParamsE,(.L_x_24 - _ZN7cutlass13device_kernelIN5flash19enable_sm80_to_sm89INS1_16FlashAttnFwdSm80INS1_25CollectiveMainloopFwdSm80ILi8ELi1ELb1EN4cute5tupleIJNS5_1CILi128EEENS7_ILi64EEENS7_ILi256EEEEEELi256ENS_10bfloat16_tEfNS_4arch4Sm80ELb1ELb0ELb1ELb0ELb1ELb0ELb1ELb0EEENS1_21CollectiveEpilogueFwdINS6_IJS8_SA_S9_EEENS6_IJNS7_ILi1EEESI_SI_EEESC_SE_Li256ELb0ELb1ELb0ELb0EEENS1_30DynamicPersistentTileSchedulerILi256ELi256ELb0ELb1ELb0EEEEEEEEEvNT_6ParamsE)
        .other          _ZN7cutlass13device_kernelIN5flash19enable_sm80_to_sm89INS1_16FlashAttnFwdSm80INS1_25CollectiveMainloopFwdSm80ILi8ELi1ELb1EN4cute5tupleIJNS5_1CILi128EEENS7_ILi64EEENS7_ILi256EEEEEELi256ENS_10bfloat16_tEfNS_4arch4Sm80ELb1ELb0ELb1ELb0ELb1ELb0ELb1ELb0EEENS1_21CollectiveEpilogueFwdINS6_IJS8_SA_S9_EEENS6_IJNS7_ILi1EEESI_SI_EEESC_SE_Li256ELb0ELb1ELb0ELb0EEENS1_30DynamicPersistentTileSchedulerILi256ELi256ELb0ELb1ELb0EEEEEEEEEvNT_6ParamsE,@"STO_CUDA_ENTRY STV_DEFAULT"
_ZN7cutlass13device_kernelIN5flash19enable_sm80_to_sm89INS1_16FlashAttnFwdSm80INS1_25CollectiveMainloopFwdSm80ILi8ELi1ELb1EN4cute5tupleIJNS5_1CILi128EEENS7_ILi64EEENS7_ILi256EEEEEELi256ENS_10bfloat16_tEfNS_4arch4Sm80ELb1ELb0ELb1ELb0ELb1ELb0ELb1ELb0EEENS1_21CollectiveEpilogueFwdINS6_IJS8_SA_S9_EEENS6_IJNS7_ILi1EEESI_SI_EEESC_SE_Li256ELb0ELb1ELb0ELb0EEENS1_30DynamicPersistentTileSchedulerILi256ELi256ELb0ELb1ELb0EEEEEEEEEvNT_6ParamsE:
[----:B------:R-:W-:Y:S01]  /*0000*/  LDC R1, c[0x0][0x28] ;  /* 0x00000a00ff017b82 */ /* 0x000fe20000000800 */
[----:B------:R-:W-:Y:S05]  /*0010*/  EXIT ;  /* 0x000000000000794d */ /* 0x000fea0003800000 */
.L_x_6:
        /* <DEDUP_REMOVED lines=14> */
.L_x_24:


//--------------------- .text._ZN7cutlass13device_kernelIN5flash19enable_sm80_to_sm89INS1_16FlashAttnFwdSm80INS1_25CollectiveMainloopFwdSm80ILi8ELi1ELb1EN4cute5tupleIJNS5_1CILi128EEENS7_ILi64EEENS7_ILi256EEEEEELi256ENS_10bfloat16_tEfNS_4arch4Sm80ELb1ELb0ELb1ELb1ELb1ELb0ELb1ELb0EEENS1_21CollectiveEpilogueFwdINS6_IJS8_SA_S9_EEENS6_IJNS7_ILi1EEESI_SI_EEESC_SE_Li256ELb1ELb1ELb0ELb0EEENS1_19SingleTileSchedulerILb1ELb0ELb1ELi128EEEEEEEEEvNT_6ParamsE --------------------------
	.section	.text._ZN7cutlass13device_kernelIN5flash19enable_sm80_to_sm89INS1_16FlashAttnFwdSm80INS1_25CollectiveMainloopFwdSm80ILi8ELi1ELb1EN4cute5tupleIJNS5_1CILi128EEENS7_ILi64EEENS7_ILi256EEEEEELi256ENS_10bfloat16_tEfNS_4arch4Sm80ELb1ELb0ELb1ELb1ELb1ELb0ELb1ELb0EEENS1_21CollectiveEpilogueFwdINS6_IJS8_SA_S9_EEENS6_IJNS7_ILi1EEESI_SI_EEESC_SE_Li256ELb1ELb1ELb0ELb0EEENS1_19SingleTileSchedulerILb1ELb0ELb1ELi128EEEEEEEEEvNT_6ParamsE,"ax",@progbits
	.align	128
.text._ZN7cutlass13device_kernelIN5flash19enable_sm80_to_sm89INS1_16FlashAttnFwdSm80INS1_25CollectiveMainloopFwdSm80ILi8ELi1ELb1EN4cute5tupleIJNS5_1CILi128EEENS7_ILi64EEENS7_ILi256EEEEEELi256ENS_10bfloat16_tEfNS_4arch4Sm80ELb1ELb0ELb1ELb1ELb1ELb0ELb1ELb0EEENS1_21CollectiveEpilogueFwdINS6_IJS8_SA_S9_EEENS6_IJNS7_ILi1EEESI_SI_EEESC_SE_Li256ELb1ELb1ELb0ELb0EEENS1_19SingleTileSchedulerILb1ELb0ELb1ELi128EEEEEEEEEvNT_6ParamsE:
        .type           _ZN7cutlass13device_kernelIN5flash19enable_sm80_to_sm89INS1_16FlashAttnFwdSm80INS1_25CollectiveMainloopFwdSm80ILi8ELi1ELb1EN4cute5tupleIJNS5_1CILi128EEENS7_ILi64EEENS7_ILi256EEEEEELi256ENS_10bfloat16_tEfNS_4arch4Sm80ELb1ELb0ELb1ELb1ELb1ELb0ELb1ELb0EEENS1_21CollectiveEpilogueFwdINS6_IJS8_SA_S9_EEENS6_IJNS7_ILi1EEESI_SI_EEESC_SE_Li256ELb1ELb1ELb0ELb0EEENS1_19SingleTileSchedulerILb1ELb0ELb1ELi128EEEEEEEEEvNT_6ParamsE,@function
        .size           _ZN7cutlass13device_kernelIN5flash19enable_sm80_to_sm89INS1_16FlashAttnFwdSm80INS1_25CollectiveMainloopFwdSm80ILi8ELi1ELb1EN4cute5tupleIJNS5_1CILi128EEENS7_ILi64EEENS7_ILi256EEEEEELi256ENS_10bfloat16_tEfNS_4arch4Sm80ELb1ELb0ELb1ELb1ELb1ELb0ELb1ELb0EEENS1_21CollectiveEpilogueFwdINS6_IJS8_SA_S9_EEENS6_IJNS7_ILi1EEESI_SI_EEESC_SE_Li256ELb1ELb1ELb0ELb0EEENS1_19SingleTileSchedulerILb1ELb0ELb1ELi128EEEEEEEEEvNT_6ParamsE,(.L_x_25 - _ZN7cutlass13device_kernelIN5flash19enable_sm80_to_sm89INS1_16FlashAttnFwdSm80INS1_25CollectiveMainloopFwdSm80ILi8ELi1ELb1EN4cute5tupleIJNS5_1CILi128EEENS7_ILi64EEENS7_ILi256EEEEEELi256ENS_10bfloat16_tEfNS_4arch4Sm80ELb1ELb0ELb1ELb1ELb1ELb0ELb1ELb0EEENS1_21CollectiveEpilogueFwdINS6_IJS8_SA_S9_EEENS6_IJNS7_ILi1EEESI_SI_EEESC_SE_Li256ELb1ELb1ELb0ELb0EEENS1_19SingleTileSchedulerILb1ELb0ELb1ELi128EEEEEEEEEvNT_6ParamsE)
        .other          _ZN7cutlass13device_kernelIN5flash19enable_sm80_to_sm89INS1_16FlashAttnFwdSm80INS1_25CollectiveMainloopFwdSm80ILi8ELi1ELb1EN4cute5tupleIJNS5_1CILi128EEENS7_ILi64EEENS7_ILi256EEEEEELi256ENS_10bfloat16_tEfNS_4arch4Sm80ELb1ELb0ELb1ELb1ELb1ELb0ELb1ELb0EEENS1_21CollectiveEpilogueFwdINS6_IJS8_SA_S9_EEENS6_IJNS7_ILi1EEESI_SI_EEESC_SE_Li256ELb1ELb1ELb0ELb0EEENS1_19SingleTileSchedulerILb1ELb0ELb1ELi128EEEEEEEEEvNT_6ParamsE,@"STO_CUDA_ENTRY STV_DEFAULT"
_ZN7cutlass13device_kernelIN5flash19enable_sm80_to_sm89INS1_16FlashAttnFwdSm80INS1_25CollectiveMainloopFwdSm80ILi8ELi1ELb1EN4cute5tupleIJNS5_1CILi128EEENS7_ILi64EEENS7_ILi256EEEEEELi256ENS_10bfloat16_tEfNS_4arch4Sm80ELb1ELb0ELb1ELb1ELb1ELb0ELb1ELb0EEENS1_21CollectiveEpilogueFwdINS6_IJS8_SA_S9_EEENS6_IJNS7_ILi1EEESI_SI_EEESC_SE_Li256ELb1ELb1ELb0ELb0EEENS1_19SingleTileSchedulerILb1ELb0ELb1ELi128EEEEEEEEEvNT_6ParamsE:
[----:B------:R-:W-:Y:S01]  /*0000*/  LDC R1, c[0x0][0x28] ;  /* 0x00000a00ff017b82 */ /* 0x000fe20000000800 */
[----:B------:R-:W-:Y:S05]  /*0010*/  EXIT ;  /* 0x000000000000794d */ /* 0x000fea0003800000 */
.L_x_7:
        /* <DEDUP_REMOVED lines=14> */
.L_x_25:


//--------------------- .text._ZN7cutlass13device_kernelIN5flash19enable_sm80_to_sm89INS1_16FlashAttnFwdSm80INS1_25CollectiveMainloopFwdSm80ILi8ELi1ELb0EN4cute5tupleIJNS5_1CILi128EEENS7_ILi32EEENS7_ILi256EEEEEELi256ENS_10bfloat16_tEfNS_4arch4Sm80ELb1ELb0ELb1ELb1ELb1ELb1ELb1ELb0EEENS1_21CollectiveEpilogueFwdINS6_IJS8_SA_S9_EEENS6_IJNS7_ILi1EEESI_SI_EEESC_SE_Li256ELb1ELb1ELb0ELb0EEENS1_19SingleTileSchedulerILb1ELb0ELb1ELi128EEEEEEEEEvNT_6ParamsE --------------------------
	.section	.text._ZN7cutlass13device_kernelIN5flash19enable_sm80_to_sm89INS1_16FlashAttnFwdSm80INS1_25CollectiveMainloopFwdSm80ILi8ELi1ELb0EN4cute5tupleIJNS5_1CILi128EEENS7_ILi32EEENS7_ILi256EEEEEELi256ENS_10bfloat16_tEfNS_4arch4Sm80ELb1ELb0ELb1ELb1ELb1ELb1ELb1ELb0EEENS1_21CollectiveEpilogueFwdINS6_IJS8_SA_S9_EEENS6_IJNS7_ILi1EEESI_SI_EEESC_SE_Li256ELb1ELb1ELb0ELb0EEENS1_19SingleTileSchedulerILb1ELb0ELb1ELi128EEEEEEEEEvNT_6ParamsE,"ax",@progbits
	.align	128
.text._ZN7cutlass13device_kernelIN5flash19enable_sm80_to_sm89INS1_16FlashAttnFwdSm80INS1_25CollectiveMainloopFwdSm80ILi8ELi1ELb0EN4cute5tupleIJNS5_1CILi128EEENS7_ILi32EEENS7_ILi256EEEEEELi256ENS_10bfloat16_tEfNS_4arch4Sm80ELb1ELb0ELb1ELb1ELb1ELb1ELb1ELb0EEENS1_21CollectiveEpilogueFwdINS6_IJS8_SA_S9_EEENS6_IJNS7_ILi1EEESI_SI_EEESC_SE_Li256ELb1ELb1ELb0ELb0EEENS1_19SingleTileSchedulerILb1ELb0ELb1ELi128EEEEEEEEEvNT_6ParamsE:
        .type           _ZN7cutlass13device_kernelIN5flash19enable_sm80_to_sm89INS1_16FlashAttnFwdSm80INS1_25CollectiveMainloopFwdSm80ILi8ELi1ELb0EN4cute5tupleIJNS5_1CILi128EEENS7_ILi32EEENS7_ILi256EEEEEELi256ENS_10bfloat16_tEfNS_4arch4Sm80ELb1ELb0ELb1ELb1ELb1ELb1ELb1ELb0EEENS1_21CollectiveEpilogueFwdINS6_IJS8_SA_S9_EEENS6_IJNS7_ILi1EEESI_SI_EEESC_SE_Li256ELb1ELb1ELb0ELb0EEENS1_19SingleTileSchedulerILb1ELb0ELb1ELi128EEEEEEEEEvNT_6ParamsE,@function
        .size           _ZN7cutlass13device_kernelIN5flash19enable_sm80_to_sm89INS1_16FlashAttnFwdSm80INS1_25CollectiveMainloopFwdSm80ILi8ELi1ELb0EN4cute5tupleIJNS5_1CILi128EEENS7_ILi32EEENS7_ILi256EEEEEELi256ENS_10bfloat16_tEfNS_4arch4Sm80ELb1ELb0ELb1ELb1ELb1ELb1ELb1ELb0EEENS1_21CollectiveEpilogueFwdINS6_IJS8_SA_S9_EEENS6_IJNS7_ILi1EEESI_SI_EEESC_SE_Li256ELb1ELb1ELb0ELb0EEENS1_19SingleTileSchedulerILb1ELb0ELb1ELi128EEEEEEEEEvNT_6ParamsE,(.L_x_26 - _ZN7cutlass13device_kernelIN5flash19enable_sm80_to_sm89INS1_16FlashAttnFwdSm80INS1_25CollectiveMainloopFwdSm80ILi8ELi1ELb0EN4cute5tupleIJNS5_1CILi128EEENS7_ILi32EEENS7_ILi256EEEEEELi256ENS_10bfloat16_tEfNS_4arch4Sm80ELb1ELb0ELb1ELb1ELb1ELb1ELb1ELb0EEENS1_21CollectiveEpilogueFwdINS6_IJS8_SA_S9_EEENS6_IJNS7_ILi1EEESI_SI_EEESC_SE_Li256ELb1ELb1ELb0ELb0EEENS1_19SingleTileSchedulerILb1ELb0ELb1ELi128EEEEEEEEEvNT_6ParamsE)
        .other          _ZN7cutlass13device_kernelIN5flash19enable_sm80_to_sm89INS1_16FlashAttnFwdSm80INS1_25CollectiveMainloopFwdSm80ILi8ELi1ELb0EN4cute5tupleIJNS5_1CILi128EEENS7_ILi32EEENS7_ILi256EEEEEELi256ENS_10bfloat16_tEfNS_4arch4Sm80ELb1ELb0ELb1ELb1ELb1ELb1ELb1ELb0EEENS1_21CollectiveEpilogueFwdINS6_IJS8_SA_S9_EEENS6_IJNS7_ILi1EEESI_SI_EEESC_SE_Li256ELb1ELb1ELb0ELb0EEENS1_19SingleTileSchedulerILb1ELb0ELb1ELi128EEEEEEEEEvNT_6ParamsE,@"STO_CUDA_ENTRY STV_DEFAULT"
_ZN7cutlass13device_kernelIN5flash19enable_sm80_to_sm89INS1_16FlashAttnFwdSm80INS1_25CollectiveMainloopFwdSm80ILi8ELi1ELb0EN4cute5tupleIJNS5_1CILi128EEENS7_ILi32EEENS7_ILi256EEEEEELi256ENS_10bfloat16_tEfNS_4arch4Sm80ELb1ELb0ELb1ELb1ELb1ELb1ELb1ELb0EEENS1_21CollectiveEpilogueFwdINS6_IJS8_SA_S9_EEENS6_IJNS7_ILi1EEESI_SI_EEESC_SE_Li256ELb1ELb1ELb0ELb0EEENS1_19SingleTileSchedulerILb1ELb0ELb1ELi128EEEEEEEEEvNT_6ParamsE:
[----:B------:R-:W-:Y:S01]  /*0000*/  LDC R1, c[0x0][0x28] ;  /* 0x00000a00ff017b82 */ /* 0x000fe20000000800 */
[----:B------:R-:W-:Y:S05]  /*0010*/  EXIT ;  /* 0x000000000000794d */ /* 0x000fea0003800000 */
.L_x_8:
        /* <DEDUP_REMOVED lines=14> */
.L_x_26:


//--------------------- .text._ZN7cutlass13device_kernelIN5flash19enable_sm80_to_sm89INS1_16FlashAttnFwdSm80INS1_25CollectiveMainloopFwdSm80ILi8ELi1ELb0EN4cute5tupleIJNS5_1CILi128EEENS7_ILi96EEENS7_ILi256EEEEEELi256ENS_10bfloat16_tEfNS_4arch4Sm80ELb0ELb0ELb1ELb0ELb1ELb0ELb1ELb0EEENS1_21CollectiveEpilogueFwdINS6_IJS8_SA_S9_EEENS6_IJNS7_ILi1EEESI_SI_EEESC_SE_Li256ELb0ELb1ELb0ELb0EEENS1_19SingleTileSchedulerILb0ELb0ELb1ELi128EEEEEEEEEvNT_6ParamsE --------------------------
	.section	.text._ZN7cutlass13device_kernelIN5flash19enable_sm80_to_sm89INS1_16FlashAttnFwdSm80INS1_25CollectiveMainloopFwdSm80ILi8ELi1ELb0EN4cute5tupleIJNS5_1CILi128EEENS7_ILi96EEENS7_ILi256EEEEEELi256ENS_10bfloat16_tEfNS_4arch4Sm80ELb0ELb0ELb1ELb0ELb1ELb0ELb1ELb0EEENS1_21CollectiveEpilogueFwdINS6_IJS8_SA_S9_EEENS6_IJNS7_ILi1EEESI_SI_EEESC_SE_Li256ELb0ELb1ELb0ELb0EEENS1_19SingleTileSchedulerILb0ELb0ELb1ELi128EEEEEEEEEvNT_6ParamsE,"ax",@progbits
	.align	128
.text._ZN7cutlass13device_kernelIN5flash19enable_sm80_to_sm89INS1_16FlashAttnFwdSm80INS1_25CollectiveMainloopFwdSm80ILi8ELi1ELb0EN4cute5tupleIJNS5_1CILi128EEENS7_ILi96EEENS7_ILi256EEEEEELi256ENS_10bfloat16_tEfNS_4arch4Sm80ELb0ELb0ELb1ELb0ELb1ELb0ELb1ELb0EEENS1_21CollectiveEpilogueFwdINS6_IJS8_SA_S9_EEENS6_IJNS7_ILi1EEESI_SI_EEESC_SE_Li256ELb0ELb1ELb0ELb0EEENS1_19SingleTileSchedulerILb0ELb0ELb1ELi128EEEEEEEEEvNT_6ParamsE:
        .type           _ZN7cutlass13device_kernelIN5flash19enable_sm80_to_sm89INS1_16FlashAttnFwdSm80INS1_25CollectiveMainloopFwdSm80ILi8ELi1ELb0EN4cute5tupleIJNS5_1CILi128EEENS7_ILi96EEENS7_ILi256EEEEEELi256ENS_10bfloat16_tEfNS_4arch4Sm80ELb0ELb0ELb1ELb0ELb1ELb0ELb1ELb0EEENS1_21CollectiveEpilogueFwdINS6_IJS8_SA_S9_EEENS6_IJNS7_ILi1EEESI_SI_EEESC_SE_Li256ELb0ELb1ELb0ELb0EEENS1_19SingleTileSchedulerILb0ELb0ELb1ELi128EEEEEEEEEvNT_6ParamsE,@function
        .size           _ZN7cutlass13device_kernelIN5flash19enable_sm80_to_sm89INS1_16FlashAttnFwdSm80INS1_25CollectiveMainloopFwdSm80ILi8ELi1ELb0EN4cute5tupleIJNS5_1CILi128EEENS7_ILi96EEENS7_ILi256EEEEEELi256ENS_10bfloat16_tEfNS_4arch4Sm80ELb0ELb0ELb1ELb0ELb1ELb0ELb1ELb0EEENS1_21CollectiveEpilogueFwdINS6_IJS8_SA_S9_EEENS6_IJNS7_ILi1EEESI_SI_EEESC_SE_Li256ELb0ELb1ELb0ELb0EEENS1_19SingleTileSchedulerILb0ELb0ELb1ELi128EEEEEEEEEvNT_6ParamsE,(.L_x_27 - _ZN7cutlass13device_kernelIN5flash19enable_sm80_to_sm89INS1_16FlashAttnFwdSm80INS1_25CollectiveMainloopFwdSm80ILi8ELi1ELb0EN4cute5tupleIJNS5_1CILi128EEENS7_ILi96EEENS7_ILi256EEEEEELi256ENS_10bfloat16_tEfNS_4arch4Sm80ELb0ELb0ELb1ELb0ELb1ELb0ELb1ELb0EEENS1_21CollectiveEpilogueFwdINS6_IJS8_SA_S9_EEENS6_IJNS7_ILi1EEESI_SI_EEESC_SE_Li256ELb0ELb1ELb0ELb0EEENS1_19SingleTileSchedulerILb0ELb0ELb1ELi128EEEEEEEEEvNT_6ParamsE)
        .other          _ZN7cutlass13device_kernelIN5flash19enable_sm80_to_sm89INS1_16FlashAttnFwdSm80INS1_25CollectiveMainloopFwdSm80ILi8ELi1ELb0EN4cute5tupleIJNS5_1CILi128EEENS7_ILi96EEENS7_ILi256EEEEEELi256ENS_10bfloat16_tEfNS_4arch4Sm80ELb0ELb0ELb1ELb0ELb1ELb0ELb1ELb0EEENS1_21CollectiveEpilogueFwdINS6_IJS8_SA_S9_EEENS6_IJNS7_ILi1EEESI_SI_EEESC_SE_Li256ELb0ELb1ELb0ELb0EEENS1_19SingleTileSchedulerILb0ELb0ELb1ELi128EEEEEEEEEvNT_6ParamsE,@"STO_CUDA_ENTRY STV_DEFAULT"
_ZN7cutlass13device_kernelIN5flash19enable_sm80_to_sm89INS1_16FlashAttnFwdSm80INS1_25CollectiveMainloopFwdSm80ILi8ELi1ELb0EN4cute5tupleIJNS5_1CILi128EEENS7_ILi96EEENS7_ILi256EEEEEELi256ENS_10bfloat16_tEfNS_4arch4Sm80ELb0ELb0ELb1ELb0ELb1ELb0ELb1ELb0EEENS1_21CollectiveEpilogueFwdINS6_IJS8_SA_S9_EEENS6_IJNS7_ILi1EEESI_SI_EEESC_SE_Li256ELb0ELb1ELb0ELb0EEENS1_19SingleTileSchedulerILb0ELb0ELb1ELi128EEEEEEEEEvNT_6ParamsE:
[----:B------:R-:W-:Y:S01]  /*0000*/  LDC R1, c[0x0][0x28] ;  /* 0x00000a00ff017b82 */ /* 0x000fe20000000800 */
[----:B------:R-:W-:Y:S05]  /*0010*/  EXIT ;  /* 0x000000000000794d */ /* 0x000fea0003800000 */
.L_x_9:
        /* <DEDUP_REMOVED lines=14> */
.L_x_27:


//--------------------- .text._ZN7cutlass13device_kernelIN5flash19enable_sm80_to_sm89INS1_16FlashAttnFwdSm80INS1_25CollectiveMainloopFwdSm80ILi8ELi1ELb0EN4cute5tupleIJNS5_1CILi128EEENS7_ILi96EEENS7_ILi256EEEEEELi256ENS_10bfloat16_tEfNS_4arch4Sm80ELb0ELb0ELb1ELb1ELb1ELb0ELb1ELb0EEENS1_21CollectiveEpilogueFwdINS6_IJS8_SA_S9_EEENS6_IJNS7_ILi1EEESI_SI_EEESC_SE_Li256ELb1ELb1ELb0ELb0EEENS1_19SingleTileSchedulerILb1ELb0ELb1ELi128EEEEEEEEEvNT_6ParamsE --------------------------
	.section	.text._ZN7cutlass13device_kernelIN5flash19enable_sm80_to_sm89INS1_16FlashAttnFwdSm80INS1_25CollectiveMainloopFwdSm80ILi8ELi1ELb0EN4cute5tupleIJNS5_1CILi128EEENS7_ILi96EEENS7_ILi256EEEEEELi256ENS_10bfloat16_tEfNS_4arch4Sm80ELb0ELb0ELb1ELb1ELb1ELb0ELb1ELb0EEENS1_21CollectiveEpilogueFwdINS6_IJS8_SA_S9_EEENS6_IJNS7_ILi1EEESI_SI_EEESC_SE_Li256ELb1ELb1ELb0ELb0EEENS1_19SingleTileSchedulerILb1ELb0ELb1ELi128EEEEEEEEEvNT_6ParamsE,"ax",@progbits
	.align	128
.text._ZN7cutlass13device_kernelIN5flash19enable_sm80_to_sm89INS1_16FlashAttnFwdSm80INS1_25CollectiveMainloopFwdSm80ILi8ELi1ELb0EN4cute5tupleIJNS5_1CILi128EEENS7_ILi96EEENS7_ILi256EEEEEELi256ENS_10bfloat16_tEfNS_4arch4Sm80ELb0ELb0ELb1ELb1ELb1ELb0ELb1ELb0EEENS1_21CollectiveEpilogueFwdINS6_IJS8_SA_S9_EEENS6_IJNS7_ILi1EEESI_SI_EEESC_SE_Li256ELb1ELb1ELb0ELb0EEENS1_19SingleTileSchedulerILb1ELb0ELb1ELi128EEEEEEEEEvNT_6ParamsE:
        .type           _ZN7cutlass13device_kernelIN5flash19enable_sm80_to_sm89INS1_16FlashAttnFwdSm80INS1_25CollectiveMainloopFwdSm80ILi8ELi1ELb0EN4cute5tupleIJNS5_1CILi128EEENS7_ILi96EEENS7_ILi256EEEEEELi256ENS_10bfloat16_tEfNS_4arch4Sm80ELb0ELb0ELb1ELb1ELb1ELb0ELb1ELb0EEENS1_21CollectiveEpilogueFwdINS6_IJS8_SA_S9_EEENS6_IJNS7_ILi1EEESI_SI_EEESC_SE_Li256ELb1ELb1ELb0ELb0EEENS1_19SingleTileSchedulerILb1ELb0ELb1ELi128EEEEEEEEEvNT_6ParamsE,@function
        .size           _ZN7cutlass13device_kernelIN5flash19enable_sm80_to_sm89INS1_16FlashAttnFwdSm80INS1_25CollectiveMainloopFwdSm80ILi8ELi1ELb0EN4cute5tupleIJNS5_1CILi128EEENS7_ILi96EEENS7_ILi256EEEEEELi256ENS_10bfloat16_tEfNS_4arch4Sm80ELb0ELb0ELb1ELb1ELb1ELb0ELb1ELb0EEENS1_21CollectiveEpilogueFwdINS6_IJS8_SA_S9_EEENS6_IJNS7_ILi1EEESI_SI_EEESC_SE_Li256ELb1ELb1ELb0ELb0EEENS1_19SingleTileSchedulerILb1ELb0ELb1ELi128EEEEEEEEEvNT_6ParamsE,(.L_x_28 - _ZN7cutlass13device_kernelIN5flash19enable_sm80_to_sm89INS1_16FlashAttnFwdSm80INS1_25CollectiveMainloopFwdSm80ILi8ELi1ELb0EN4cute5tupleIJNS5_1CILi128EEENS7_ILi96EEENS7_ILi256EEEEEELi256ENS_10bfloat16_tEfNS_4arch4Sm80ELb0ELb0ELb1ELb1ELb1ELb0ELb1ELb0EEENS1_21CollectiveEpilogueFwdINS6_IJS8_SA_S9_EEENS6_IJNS7_ILi1EEESI_SI_EEESC_SE_Li256ELb1ELb1ELb0ELb0EEENS1_19SingleTileSchedulerILb1ELb0ELb1ELi128EEEEEEEEEvNT_6ParamsE)
        .other          _ZN7cutlass13device_kernelIN5flash19enable_sm80_to_sm89INS1_16FlashAttnFwdSm80INS1_25CollectiveMainloopFwdSm80ILi8ELi1ELb0EN4cute5tupleIJNS5_1CILi128EEENS7_ILi96EEENS7_ILi256EEEEEELi256ENS_10bfloat16_tEfNS_4arch4Sm80ELb0ELb0ELb1ELb1ELb1ELb0ELb1ELb0EEENS1_21CollectiveEpilogueFwdINS6_IJS8_SA_S9_EEENS6_IJNS7_ILi1EEESI_SI_EEESC_SE_Li256ELb1ELb1ELb0ELb0EEENS1_19SingleTileSchedulerILb1ELb0ELb1ELi128EEEEEEEEEvNT_6ParamsE,@"STO_CUDA_ENTRY STV_DEFAULT"
_ZN7cutlass13device_kernelIN5flash19enable_sm80_to_sm89INS1_16FlashAttnFwdSm80INS1_25CollectiveMainloopFwdSm80ILi8ELi1ELb0EN4cute5tupleIJNS5_1CILi128EEENS7_ILi96EEENS7_ILi256EEEEEELi256ENS_10bfloat16_tEfNS_4arch4Sm80ELb0ELb0ELb1ELb1ELb1ELb0ELb1ELb0EEENS1_21CollectiveEpilogueFwdINS6_IJS8_SA_S9_EEENS6_IJNS7_ILi1EEESI_SI_EEESC_SE_Li256ELb1ELb1ELb0ELb0EEENS1_19SingleTileSchedulerILb1ELb0ELb1ELi128EEEEEEEEEvNT_6ParamsE:
[----:B------:R-:W-:Y:S01]  /*0000*/  LDC R1, c[0x0][0x28] ;  /* 0x00000a00ff017b82 */ /* 0x000fe20000000800 */
[----:B------:R-:W-:Y:S05]  /*0010*/  EXIT ;  /* 0x000000000000794d */ /* 0x000fea0003800000 */
.L_x_10:
        /* <DEDUP_REMOVED lines=14> */
.L_x_28:


//--------------------- .text._ZN7cutlass13device_kernelIN5flash19enable_sm80_to_sm89INS1_16FlashAttnFwdSm80INS1_25CollectiveMainloopFwdSm80ILi8ELi1ELb0EN4cute5tupleIJNS5_1CILi128EEENS7_ILi48EEENS7_ILi256EEEEEELi256ENS_10bfloat16_tEfNS_4arch4Sm80ELb0ELb0ELb1ELb1ELb1ELb1ELb1ELb0EEENS1_21CollectiveEpilogueFwdINS6_IJS8_SA_S9_EEENS6_IJNS7_ILi1EEESI_SI_EEESC_SE_Li256ELb1ELb1ELb0ELb0EEENS1_19SingleTileSchedulerILb1ELb0ELb1ELi128EEEEEEEEEvNT_6ParamsE --------------------------
	.section	.text._ZN7cutlass13device_kernelIN5flash19enable_sm80_to_sm89INS1_16FlashAttnFwdSm80INS1_25CollectiveMainloopFwdSm80ILi8ELi1ELb0EN4cute5tupleIJNS5_1CILi128EEENS7_ILi48EEENS7_ILi256EEEEEELi256ENS_10bfloat16_tEfNS_4arch4Sm80ELb0ELb0ELb1ELb1ELb1ELb1ELb1ELb0EEENS1_21CollectiveEpilogueFwdINS6_IJS8_SA_S9_EEENS6_IJNS7_ILi1EEESI_SI_EEESC_SE_Li256ELb1ELb1ELb0ELb0EEENS1_19SingleTileSchedulerILb1ELb0ELb1ELi128EEEEEEEEEvNT_6ParamsE,"ax",@progbits
	.align	128
.text._ZN7cutlass13device_kernelIN5flash19enable_sm80_to_sm89INS1_16FlashAttnFwdSm80INS1_25CollectiveMainloopFwdSm80ILi8ELi1ELb0EN4cute5tupleIJNS5_1CILi128EEENS7_ILi48EEENS7_ILi256EEEEEELi256ENS_10bfloat16_tEfNS_4arch4Sm80ELb0ELb0ELb1ELb1ELb1ELb1ELb1ELb0EEENS1_21CollectiveEpilogueFwdINS6_IJS8_SA_S9_EEENS6_IJNS7_ILi1EEESI_SI_EEESC_SE_Li256ELb1ELb1ELb0ELb0EEENS1_19SingleTileSchedulerILb1ELb0ELb1ELi128EEEEEEEEEvNT_6ParamsE:
        .type           _ZN7cutlass13device_kernelIN5flash19enable_sm80_to_sm89INS1_16FlashAttnFwdSm80INS1_25CollectiveMainloopFwdSm80ILi8ELi1ELb0EN4cute5tupleIJNS5_1CILi128EEENS7_ILi48EEENS7_ILi256EEEEEELi256ENS_10bfloat16_tEfNS_4arch4Sm80ELb0ELb0ELb1ELb1ELb1ELb1ELb1ELb0EEENS1_21CollectiveEpilogueFwdINS6_IJS8_SA_S9_EEENS6_IJNS7_ILi1EEESI_SI_EEESC_SE_Li256ELb1ELb1ELb0ELb0EEENS1_19SingleTileSchedulerILb1ELb0ELb1ELi128EEEEEEEEEvNT_6ParamsE,@function
        .size           _ZN7cutlass13device_kernelIN5flash19enable_sm80_to_sm89INS1_16FlashAttnFwdSm80INS1_25CollectiveMainloopFwdSm80ILi8ELi1ELb0EN4cute5tupleIJNS5_1CILi128EEENS7_ILi48EEENS7_ILi256EEEEEELi256ENS_10bfloat16_tEfNS_4arch4Sm80ELb0ELb0ELb1ELb1ELb1ELb1ELb1ELb0EEENS1_21CollectiveEpilogueFwdINS6_IJS8_SA_S9_EEENS6_IJNS7_ILi1EEESI_SI_EEESC_SE_Li256ELb1ELb1ELb0ELb0EEENS1_19SingleTileSchedulerILb1ELb0ELb1ELi128EEEEEEEEEvNT_6ParamsE,(.L_x_29 - _ZN7cutlass13device_kernelIN5flash19enable_sm80_to_sm89INS1_16FlashAttnFwdSm80INS1_25CollectiveMainloopFwdSm80ILi8ELi1ELb0EN4cute5tupleIJNS5_1CILi128EEENS7_ILi48EEENS7_ILi256EEEEEELi256ENS_10bfloat16_tEfNS_4arch4Sm80ELb0ELb0ELb1ELb1ELb1ELb1ELb1ELb0EEENS1_21CollectiveEpilogueFwdINS6_IJS8_SA_S9_EEENS6_IJNS7_ILi1EEESI_SI_EEESC_SE_Li256ELb1ELb1ELb0ELb0EEENS1_19SingleTileSchedulerILb1ELb0ELb1ELi128EEEEEEEEEvNT_6ParamsE)
        .other          _ZN7cutlass13device_kernelIN5flash19enable_sm80_to_sm89INS1_16FlashAttnFwdSm80INS1_25CollectiveMainloopFwdSm80ILi8ELi1ELb0EN4cute5tupleIJNS5_1CILi128EEENS7_ILi48EEENS7_ILi256EEEEEELi256ENS_10bfloat16_tEfNS_4arch4Sm80ELb0ELb0ELb1ELb1ELb1ELb1ELb1ELb0EEENS1_21CollectiveEpilogueFwdINS6_IJS8_SA_S9_EEENS6_IJNS7_ILi1EEESI_SI_EEESC_SE_Li256ELb1ELb1ELb0ELb0EEENS1_19SingleTileSchedulerILb1ELb0ELb1ELi128EEEEEEEEEvNT_6ParamsE,@"STO_CUDA_ENTRY STV_DEFAULT"
_ZN7cutlass13device_kernelIN5flash19enable_sm80_to_sm89INS1_16FlashAttnFwdSm80INS1_25CollectiveMainloopFwdSm80ILi8ELi1ELb0EN4cute5tupleIJNS5_1CILi128EEENS7_ILi48EEENS7_ILi256EEEEEELi256ENS_10bfloat16_tEfNS_4arch4Sm80ELb0ELb0ELb1ELb1ELb1ELb1ELb1ELb0EEENS1_21CollectiveEpilogueFwdINS6_IJS8_SA_S9_EEENS6_IJNS7_ILi1EEESI_SI_EEESC_SE_Li256ELb1ELb1ELb0ELb0EEENS1_19SingleTileSchedulerILb1ELb0ELb1ELi128EEEEEEEEEvNT_6ParamsE:
[----:B------:R-:W-:Y:S01]  /*0000*/  LDC R1, c[0x0][0x28] ;  /* 0x00000a00ff017b82 */ /* 0x000fe20000000800 */
[----:B------:R-:W-:Y:S05]  /*0010*/  EXIT ;  /* 0x000000000000794d */ /* 0x000fea0003800000 */
.L_x_11:
        /* <DEDUP_REMOVED lines=14> */
.L_x_29:


//--------------------- .text._ZN7cutlass13device_kernelIN5flash19enable_sm80_to_sm89INS1_16FlashAttnFwdSm80INS1_25CollectiveMainloopFwdSm80ILi8ELi1ELb0EN4cute5tupleIJNS5_1CILi128EEENS7_ILi64EEENS7_ILi256EEEEEELi256ENS_10bfloat16_tEfNS_4arch4Sm80ELb0ELb1ELb1ELb0ELb1ELb0ELb1ELb0EEENS1_21CollectiveEpilogueFwdINS6_IJS8_SA_S9_EEENS6_IJNS7_ILi1EEESI_SI_EEESC_SE_Li256ELb0ELb1ELb0ELb0EEENS1_19SingleTileSchedulerILb0ELb0ELb1ELi128EEEEEEEEEvNT_6ParamsE --------------------------
	.section	.text._ZN7cutlass13device_kernelIN5flash19enable_sm80_to_sm89INS1_16FlashAttnFwdSm80INS1_25CollectiveMainloopFwdSm80ILi8ELi1ELb0EN4cute5tupleIJNS5_1CILi128EEENS7_ILi64EEENS7_ILi256EEEEEELi256ENS_10bfloat16_tEfNS_4arch4Sm80ELb0ELb1ELb1ELb0ELb1ELb0ELb1ELb0EEENS1_21CollectiveEpilogueFwdINS6_IJS8_SA_S9_EEENS6_IJNS7_ILi1EEESI_SI_EEESC_SE_Li256ELb0ELb1ELb0ELb0EEENS1_19SingleTileSchedulerILb0ELb0ELb1ELi128EEEEEEEEEvNT_6ParamsE,"ax",@progbits
	.align	128
.text._ZN7cutlass13device_kernelIN5flash19enable_sm80_to_sm89INS1_16FlashAttnFwdSm80INS1_25CollectiveMainloopFwdSm80ILi8ELi1ELb0EN4cute5tupleIJNS5_1CILi128EEENS7_ILi64EEENS7_ILi256EEEEEELi256ENS_10bfloat16_tEfNS_4arch4Sm80ELb0ELb1ELb1ELb0ELb1ELb0ELb1ELb0EEENS1_21CollectiveEpilogueFwdINS6_IJS8_SA_S9_EEENS6_IJNS7_ILi1EEESI_SI_EEESC_SE_Li256ELb0ELb1ELb0ELb0EEENS1_19SingleTileSchedulerILb0ELb0ELb1ELi128EEEEEEEEEvNT_6ParamsE:
        .type           _ZN7cutlass13device_kernelIN5flash19enable_sm80_to_sm89INS1_16FlashAttnFwdSm80INS1_25CollectiveMainloopFwdSm80ILi8ELi1ELb0EN4cute5tupleIJNS5_1CILi128EEENS7_ILi64EEENS7_ILi256EEEEEELi256ENS_10bfloat16_tEfNS_4arch4Sm80ELb0ELb1ELb1ELb0ELb1ELb0ELb1ELb0EEENS1_21CollectiveEpilogueFwdINS6_IJS8_SA_S9_EEENS6_IJNS7_ILi1EEESI_SI_EEESC_SE_Li256ELb0ELb1ELb0ELb0EEENS1_19SingleTileSchedulerILb0ELb0ELb1ELi128EEEEEEEEEvNT_6ParamsE,@function
        .size           _ZN7cutlass13device_kernelIN5flash19enable_sm80_to_sm89INS1_16FlashAttnFwdSm80INS1_25CollectiveMainloopFwdSm80ILi8ELi1ELb0EN4cute5tupleIJNS5_1CILi128EEENS7_ILi64EEENS7_ILi256EEEEEELi256ENS_10bfloat16_tEfNS_4arch4Sm80ELb0ELb1ELb1ELb0ELb1ELb0ELb1ELb0EEENS1_21CollectiveEpilogueFwdINS6_IJS8_SA_S9_EEENS6_IJNS7_ILi1EEESI_SI_EEESC_SE_Li256ELb0ELb1ELb0ELb0EEENS1_19SingleTileSchedulerILb0ELb0ELb1ELi128EEEEEEEEEvNT_6ParamsE,(.L_x_30 - _ZN7cutlass13device_kernelIN5flash19enable_sm80_to_sm89INS1_16FlashAttnFwdSm80INS1_25CollectiveMainloopFwdSm80ILi8ELi1ELb0EN4cute5tupleIJNS5_1CILi128EEENS7_ILi64EEENS7_ILi256EEEEEELi256ENS_10bfloat16_tEfNS_4arch4Sm80ELb0ELb1ELb1ELb0ELb1ELb0ELb1ELb0EEENS1_21CollectiveEpilogueFwdINS6_IJS8_SA_S9_EEENS6_IJNS7_ILi1EEESI_SI_EEESC_SE_Li256ELb0ELb1ELb0ELb0EEENS1_19SingleTileSchedulerILb0ELb0ELb1ELi128EEEEEEEEEvNT_6ParamsE)
        .other          _ZN7cutlass13device_kernelIN5flash19enable_sm80_to_sm89INS1_16FlashAttnFwdSm80INS1_25CollectiveMainloopFwdSm80ILi8ELi1ELb0EN4cute5tupleIJNS5_1CILi128EEENS7_ILi64EEENS7_ILi256EEEEEELi256ENS_10bfloat16_tEfNS_4arch4Sm80ELb0ELb1ELb1ELb0ELb1ELb0ELb1ELb0EEENS1_21CollectiveEpilogueFwdINS6_IJS8_SA_S9_EEENS6_IJNS7_ILi1EEESI_SI_EEESC_SE_Li256ELb0ELb1ELb0ELb0EEENS1_19SingleTileSchedulerILb0ELb0ELb1ELi128EEEEEEEEEvNT_6ParamsE,@"STO_CUDA_ENTRY STV_DEFAULT"
_ZN7cutlass13device_kernelIN5flash19enable_sm80_to_sm89INS1_16FlashAttnFwdSm80INS1_25CollectiveMainloopFwdSm80ILi8ELi1ELb0EN4cute5tupleIJNS5_1CILi128EEENS7_ILi64EEENS7_ILi256EEEEEELi256ENS_10bfloat16_tEfNS_4arch4Sm80ELb0ELb1ELb1ELb0ELb1ELb0ELb1ELb0EEENS1_21CollectiveEpilogueFwdINS6_IJS8_SA_S9_EEENS6_IJNS7_ILi1EEESI_SI_EEESC_SE_Li256ELb0ELb1ELb0ELb0EEENS1_19SingleTileSchedulerILb0ELb0ELb1ELi128EEEEEEEEEvNT_6ParamsE:
[----:B------:R-:W-:Y:S01]  /*0000*/  LDC R1, c[0x0][0x28] ;  /* 0x00000a00ff017b82 */ /* 0x000fe20000000800 */
[----:B------:R-:W-:Y:S05]  /*0010*/  EXIT ;  /* 0x000000000000794d */ /* 0x000fea0003800000 */
.L_x_12:
        /* <DEDUP_REMOVED lines=14> */
.L_x_30:


//--------------------- .text._ZN7cutlass13device_kernelIN5flash19enable_sm80_to_sm89INS1_16FlashAttnFwdSm80INS1_25CollectiveMainloopFwdSm80ILi8ELi1ELb0EN4cute5tupleIJNS5_1CILi128EEENS7_ILi64EEENS7_ILi256EEEEEELi256ENS_10bfloat16_tEfNS_4arch4Sm80ELb0ELb1ELb1ELb1ELb1ELb0ELb1ELb0EEENS1_21CollectiveEpilogueFwdINS6_IJS8_SA_S9_EEENS6_IJNS7_ILi1EEESI_SI_EEESC_SE_Li256ELb1ELb1ELb0ELb0EEENS1_19SingleTileSchedulerILb1ELb0ELb1ELi128EEEEEEEEEvNT_6ParamsE --------------------------
	.section	.text._ZN7cutlass13device_kernelIN5flash19enable_sm80_to_sm89INS1_16FlashAttnFwdSm80INS1_25CollectiveMainloopFwdSm80ILi8ELi1ELb0EN4cute5tupleIJNS5_1CILi128EEENS7_ILi64EEENS7_ILi256EEEEEELi256ENS_10bfloat16_tEfNS_4arch4Sm80ELb0ELb1ELb1ELb1ELb1ELb0ELb1ELb0EEENS1_21CollectiveEpilogueFwdINS6_IJS8_SA_S9_EEENS6_IJNS7_ILi1EEESI_SI_EEESC_SE_Li256ELb1ELb1ELb0ELb0EEENS1_19SingleTileSchedulerILb1ELb0ELb1ELi128EEEEEEEEEvNT_6ParamsE,"ax",@progbits
	.align	128
.text._ZN7cutlass13device_kernelIN5flash19enable_sm80_to_sm89INS1_16FlashAttnFwdSm80INS1_25CollectiveMainloopFwdSm80ILi8ELi1ELb0EN4cute5tupleIJNS5_1CILi128EEENS7_ILi64EEENS7_ILi256EEEEEELi256ENS_10bfloat16_tEfNS_4arch4Sm80ELb0ELb1ELb1ELb1ELb1ELb0ELb1ELb0EEENS1_21CollectiveEpilogueFwdINS6_IJS8_SA_S9_EEENS6_IJNS7_ILi1EEESI_SI_EEESC_SE_Li256ELb1ELb1ELb0ELb0EEENS1_19SingleTileSchedulerILb1ELb0ELb1ELi128EEEEEEEEEvNT_6ParamsE:
        .type           _ZN7cutlass13device_kernelIN5flash19enable_sm80_to_sm89INS1_16FlashAttnFwdSm80INS1_25CollectiveMainloopFwdSm80ILi8ELi1ELb0EN4cute5tupleIJNS5_1CILi128EEENS7_ILi64EEENS7_ILi256EEEEEELi256ENS_10bfloat16_tEfNS_4arch4Sm80ELb0ELb1ELb1ELb1ELb1ELb0ELb1ELb0EEENS1_21CollectiveEpilogueFwdINS6_IJS8_SA_S9_EEENS6_IJNS7_ILi1EEESI_SI_EEESC_SE_Li256ELb1ELb1ELb0ELb0EEENS1_19SingleTileSchedulerILb1ELb0ELb1ELi128EEEEEEEEEvNT_6ParamsE,@function
        .size           _ZN7cutlass13device_kernelIN5flash19enable_sm80_to_sm89INS1_16FlashAttnFwdSm80INS1_25CollectiveMainloopFwdSm80ILi8ELi1ELb0EN4cute5tupleIJNS5_1CILi128EEENS7_ILi64EEENS7_ILi256EEEEEELi256ENS_10bfloat16_tEfNS_4arch4Sm80ELb0ELb1ELb1ELb1ELb1ELb0ELb1ELb0EEENS1_21CollectiveEpilogueFwdINS6_IJS8_SA_S9_EEENS6_IJNS7_ILi1EEESI_SI_EEESC_SE_Li256ELb1ELb1ELb0ELb0EEENS1_19SingleTileSchedulerILb1ELb0ELb1ELi128EEEEEEEEEvNT_6ParamsE,(.L_x_31 - _ZN7cutlass13device_kernelIN5flash19enable_sm80_to_sm89INS1_16FlashAttnFwdSm80INS1_25CollectiveMainloopFwdSm80ILi8ELi1ELb0EN4cute5tupleIJNS5_1CILi128EEENS7_ILi64EEENS7_ILi256EEEEEELi256ENS_10bfloat16_tEfNS_4arch4Sm80ELb0ELb1ELb1ELb1ELb1ELb0ELb1ELb0EEENS1_21CollectiveEpilogueFwdINS6_IJS8_SA_S9_EEENS6_IJNS7_ILi1EEESI_SI_EEESC_SE_Li256ELb1ELb1ELb0ELb0EEENS1_19SingleTileSchedulerILb1ELb0ELb1ELi128EEEEEEEEEvNT_6ParamsE)
        .other          _ZN7cutlass13device_kernelIN5flash19enable_sm80_to_sm89INS1_16FlashAttnFwdSm80INS1_25CollectiveMainloopFwdSm80ILi8ELi1ELb0EN4cute5tupleIJNS5_1CILi128EEENS7_ILi64EEENS7_ILi256EEEEEELi256ENS_10bfloat16_tEfNS_4arch4Sm80ELb0ELb1ELb1ELb1ELb1ELb0ELb1ELb0EEENS1_21CollectiveEpilogueFwdINS6_IJS8_SA_S9_EEENS6_IJNS7_ILi1EEESI_SI_EEESC_SE_Li256ELb1ELb1ELb0ELb0EEENS1_19SingleTileSchedulerILb1ELb0ELb1ELi128EEEEEEEEEvNT_6ParamsE,@"STO_CUDA_ENTRY STV_DEFAULT"
_ZN7cutlass13device_kernelIN5flash19enable_sm80_to_sm89INS1_16FlashAttnFwdSm80INS1_25CollectiveMainloopFwdSm80ILi8ELi1ELb0EN4cute5tupleIJNS5_1CILi128EEENS7_ILi64EEENS7_ILi256EEEEEELi256ENS_10bfloat16_tEfNS_4arch4Sm80ELb0ELb1ELb1ELb1ELb1ELb0ELb1ELb0EEENS1_21CollectiveEpilogueFwdINS6_IJS8_SA_S9_EEENS6_IJNS7_ILi1EEESI_SI_EEESC_SE_Li256ELb1ELb1ELb0ELb0EEENS1_19SingleTileSchedulerILb1ELb0ELb1ELi128EEEEEEEEEvNT_6ParamsE:
[----:B------:R-:W-:Y:S01]  /*0000*/  LDC R1, c[0x0][0x28] ;  /* 0x00000a00ff017b82 */ /* 0x000fe20000000800 */
[----:B------:R-:W-:Y:S05]  /*0010*/  EXIT ;  /* 0x000000000000794d */ /* 0x000fea0003800000 */
.L_x_13:
        /* <DEDUP_REMOVED lines=14> */
.L_x_31:


//--------------------- .text._ZN7cutlass13device_kernelIN5flash19enable_sm80_to_sm89INS1_16FlashAttnFwdSm80INS1_25CollectiveMainloopFwdSm80ILi8ELi1ELb0EN4cute5tupleIJNS5_1CILi128EEENS7_ILi48EEENS7_ILi256EEEEEELi256ENS_10bfloat16_tEfNS_4arch4Sm80ELb0ELb1ELb1ELb1ELb1ELb1ELb1ELb0EEENS1_21CollectiveEpilogueFwdINS6_IJS8_SA_S9_EEENS6_IJNS7_ILi1EEESI_SI_EEESC_SE_Li256ELb1ELb1ELb0ELb0EEENS1_19SingleTileSchedulerILb1ELb0ELb1ELi128EEEEEEEEEvNT_6ParamsE --------------------------
	.section	.text._ZN7cutlass13device_kernelIN5flash19enable_sm80_to_sm89INS1_16FlashAttnFwdSm80INS1_25CollectiveMainloopFwdSm80ILi8ELi1ELb0EN4cute5tupleIJNS5_1CILi128EEENS7_ILi48EEENS7_ILi256EEEEEELi256ENS_10bfloat16_tEfNS_4arch4Sm80ELb0ELb1ELb1ELb1ELb1ELb1ELb1ELb0EEENS1_21CollectiveEpilogueFwdINS6_IJS8_SA_S9_EEENS6_IJNS7_ILi1EEESI_SI_EEESC_SE_Li256ELb1ELb1ELb0ELb0EEENS1_19SingleTileSchedulerILb1ELb0ELb1ELi128EEEEEEEEEvNT_6ParamsE,"ax",@progbits
	.align	128
.text._ZN7cutlass13device_kernelIN5flash19enable_sm80_to_sm89INS1_16FlashAttnFwdSm80INS1_25CollectiveMainloopFwdSm80ILi8ELi1ELb0EN4cute5tupleIJNS5_1CILi128EEENS7_ILi48EEENS7_ILi256EEEEEELi256ENS_10bfloat16_tEfNS_4arch4Sm80ELb0ELb1ELb1ELb1ELb1ELb1ELb1ELb0EEENS1_21CollectiveEpilogueFwdINS6_IJS8_SA_S9_EEENS6_IJNS7_ILi1EEESI_SI_EEESC_SE_Li256ELb1ELb1ELb0ELb0EEENS1_19SingleTileSchedulerILb1ELb0ELb1ELi128EEEEEEEEEvNT_6ParamsE:
        .type           _ZN7cutlass13device_kernelIN5flash19enable_sm80_to_sm89INS1_16FlashAttnFwdSm80INS1_25CollectiveMainloopFwdSm80ILi8ELi1ELb0EN4cute5tupleIJNS5_1CILi128EEENS7_ILi48EEENS7_ILi256EEEEEELi256ENS_10bfloat16_tEfNS_4arch4Sm80ELb0ELb1ELb1ELb1ELb1ELb1ELb1ELb0EEENS1_21CollectiveEpilogueFwdINS6_IJS8_SA_S9_EEENS6_IJNS7_ILi1EEESI_SI_EEESC_SE_Li256ELb1ELb1ELb0ELb0EEENS1_19SingleTileSchedulerILb1ELb0ELb1ELi128EEEEEEEEEvNT_6ParamsE,@function
        .size           _ZN7cutlass13device_kernelIN5flash19enable_sm80_to_sm89INS1_16FlashAttnFwdSm80INS1_25CollectiveMainloopFwdSm80ILi8ELi1ELb0EN4cute5tupleIJNS5_1CILi128EEENS7_ILi48EEENS7_ILi256EEEEEELi256ENS_10bfloat16_tEfNS_4arch4Sm80ELb0ELb1ELb1ELb1ELb1ELb1ELb1ELb0EEENS1_21CollectiveEpilogueFwdINS6_IJS8_SA_S9_EEENS6_IJNS7_ILi1EEESI_SI_EEESC_SE_Li256ELb1ELb1ELb0ELb0EEENS1_19SingleTileSchedulerILb1ELb0ELb1ELi128EEEEEEEEEvNT_6ParamsE,(.L_x_32 - _ZN7cutlass13device_kernelIN5flash19enable_sm80_to_sm89INS1_16FlashAttnFwdSm80INS1_25CollectiveMainloopFwdSm80ILi8ELi1ELb0EN4cute5tupleIJNS5_1CILi128EEENS7_ILi48EEENS7_ILi256EEEEEELi256ENS_10bfloat16_tEfNS_4arch4Sm80ELb0ELb1ELb1ELb1ELb1ELb1ELb1ELb0EEENS1_21CollectiveEpilogueFwdINS6_IJS8_SA_S9_EEENS6_IJNS7_ILi1EEESI_SI_EEESC_SE_Li256ELb1ELb1ELb0ELb0EEENS1_19SingleTileSchedulerILb1ELb0ELb1ELi128EEEEEEEEEvNT_6ParamsE)
        .other          _ZN7cutlass13device_kernelIN5flash19enable_sm80_to_sm89INS1_16FlashAttnFwdSm80INS1_25CollectiveMainloopFwdSm80ILi8ELi1ELb0EN4cute5tupleIJNS5_1CILi128EEENS7_ILi48EEENS7_ILi256EEEEEELi256ENS_10bfloat16_tEfNS_4arch4Sm80ELb0ELb1ELb1ELb1ELb1ELb1ELb1ELb0EEENS1_21CollectiveEpilogueFwdINS6_IJS8_SA_S9_EEENS6_IJNS7_ILi1EEESI_SI_EEESC_SE_Li256ELb1ELb1ELb0ELb0EEENS1_19SingleTileSchedulerILb1ELb0ELb1ELi128EEEEEEEEEvNT_6ParamsE,@"STO_CUDA_ENTRY STV_DEFAULT"
_ZN7cutlass13device_kernelIN5flash19enable_sm80_to_sm89INS1_16FlashAttnFwdSm80INS1_25CollectiveMainloopFwdSm80ILi8ELi1ELb0EN4cute5tupleIJNS5_1CILi128EEENS7_ILi48EEENS7_ILi256EEEEEELi256ENS_10bfloat16_tEfNS_4arch4Sm80ELb0ELb1ELb1ELb1ELb1ELb1ELb1ELb0EEENS1_21CollectiveEpilogueFwdINS6_IJS8_SA_S9_EEENS6_IJNS7_ILi1EEESI_SI_EEESC_SE_Li256ELb1ELb1ELb0ELb0EEENS1_19SingleTileSchedulerILb1ELb0ELb1ELi128EEEEEEEEEvNT_6ParamsE:
[----:B------:R-:W-:Y:S01]  /*0000*/  LDC R1, c[0x0][0x28] ;  /* 0x00000a00ff017b82 */ /* 0x000fe20000000800 */
[----:B------:R-:W-:Y:S05]  /*0010*/  EXIT ;  /* 0x000000000000794d */ /* 0x000fea0003800000 */
.L_x_14:
        /* <DEDUP_REMOVED lines=14> */
.L_x_32:


//--------------------- .text._ZN7cutlass13device_kernelIN5flash19enable_sm80_to_sm89INS1_16FlashAttnFwdSm80INS1_25CollectiveMainloopFwdSm80ILi8ELi1ELb0EN4cute5tupleIJNS5_1CILi128EEENS7_ILi96EEENS7_ILi256EEEEEELi256ENS_10bfloat16_tEfNS_4arch4Sm80ELb1ELb0ELb1ELb0ELb1ELb0ELb1ELb0EEENS1_21CollectiveEpilogueFwdINS6_IJS8_SA_S9_EEENS6_IJNS7_ILi1EEESI_SI_EEESC_SE_Li256ELb0ELb1ELb0ELb0EEENS1_30DynamicPersistentTileSchedulerILi256ELi256ELb0ELb1ELb0EEEEEEEEEvNT_6ParamsE --------------------------
	.section	.text._ZN7cutlass13device_kernelIN5flash19enable_sm80_to_sm89INS1_16FlashAttnFwdSm80INS1_25CollectiveMainloopFwdSm80ILi8ELi1ELb0EN4cute5tupleIJNS5_1CILi128EEENS7_ILi96EEENS7_ILi256EEEEEELi256ENS_10bfloat16_tEfNS_4arch4Sm80ELb1ELb0ELb1ELb0ELb1ELb0ELb1ELb0EEENS1_21CollectiveEpilogueFwdINS6_IJS8_SA_S9_EEENS6_IJNS7_ILi1EEESI_SI_EEESC_SE_Li256ELb0ELb1ELb0ELb0EEENS1_30DynamicPersistentTileSchedulerILi256ELi256ELb0ELb1ELb0EEEEEEEEEvNT_6ParamsE,"ax",@progbits
	.align	128
.text._ZN7cutlass13device_kernelIN5flash19enable_sm80_to_sm89INS1_16FlashAttnFwdSm80INS1_25CollectiveMainloopFwdSm80ILi8ELi1ELb0EN4cute5tupleIJNS5_1CILi128EEENS7_ILi96EEENS7_ILi256EEEEEELi256ENS_10bfloat16_tEfNS_4arch4Sm80ELb1ELb0ELb1ELb0ELb1ELb0ELb1ELb0EEENS1_21CollectiveEpilogueFwdINS6_IJS8_SA_S9_EEENS6_IJNS7_ILi1EEESI_SI_EEESC_SE_Li256ELb0ELb1ELb0ELb0EEENS1_30DynamicPersistentTileSchedulerILi256ELi256ELb0ELb1ELb0EEEEEEEEEvNT_6ParamsE:
        .type           _ZN7cutlass13device_kernelIN5flash19enable_sm80_to_sm89INS1_16FlashAttnFwdSm80INS1_25CollectiveMainloopFwdSm80ILi8ELi1ELb0EN4cute5tupleIJNS5_1CILi128EEENS7_ILi96EEENS7_ILi256EEEEEELi256ENS_10bfloat16_tEfNS_4arch4Sm80ELb1ELb0ELb1ELb0ELb1ELb0ELb1ELb0EEENS1_21CollectiveEpilogueFwdINS6_IJS8_SA_S9_EEENS6_IJNS7_ILi1EEESI_SI_EEESC_SE_Li256ELb0ELb1ELb0ELb0EEENS1_30DynamicPersistentTileSchedulerILi256ELi256ELb0ELb1ELb0EEEEEEEEEvNT_6ParamsE,@function
        .size           _ZN7cutlass13device_kernelIN5flash19enable_sm80_to_sm89INS1_16FlashAttnFwdSm80INS1_25CollectiveMainloopFwdSm80ILi8ELi1ELb0EN4cute5tupleIJNS5_1CILi128EEENS7_ILi96EEENS7_ILi256EEEEEELi256ENS_10bfloat16_tEfNS_4arch4Sm80ELb1ELb0ELb1ELb0ELb1ELb0ELb1ELb0EEENS1_21CollectiveEpilogueFwdINS6_IJS8_SA_S9_EEENS6_IJNS7_ILi1EEESI_SI_EEESC_SE_Li256ELb0ELb1ELb0ELb0EEENS1_30DynamicPersistentTileSchedulerILi256ELi256ELb0ELb1ELb0EEEEEEEEEvNT_6ParamsE,(.L_x_33 - _ZN7cutlass13device_kernelIN5flash19enable_sm80_to_sm89INS1_16FlashAttnFwdSm80INS1_25CollectiveMainloopFwdSm80ILi8ELi1ELb0EN4cute5tupleIJNS5_1CILi128EEENS7_ILi96EEENS7_ILi256EEEEEELi256ENS_10bfloat16_tEfNS_4arch4Sm80ELb1ELb0ELb1ELb0ELb1ELb0ELb1ELb0EEENS1_21CollectiveEpilogueFwdINS6_IJS8_SA_S9_EEENS6_IJNS7_ILi1EEESI_SI_EEESC_SE_Li256ELb0ELb1ELb0ELb0EEENS1_30DynamicPersistentTileSchedulerILi256ELi256ELb0ELb1ELb0EEEEEEEEEvNT_6ParamsE)
        .other          _ZN7cutlass13device_kernelIN5flash19enable_sm80_to_sm89INS1_16FlashAttnFwdSm80INS1_25CollectiveMainloopFwdSm80ILi8ELi1ELb0EN4cute5tupleIJNS5_1CILi128EEENS7_ILi96EEENS7_ILi256EEEEEELi256ENS_10bfloat16_tEfNS_4arch4Sm80ELb1ELb0ELb1ELb0ELb1ELb0ELb1ELb0EEENS1_21CollectiveEpilogueFwdINS6_IJS8_SA_S9_EEENS6_IJNS7_ILi1EEESI_SI_EEESC_SE_Li256ELb0ELb1ELb0ELb0EEENS1_30DynamicPersistentTileSchedulerILi256ELi256ELb0ELb1ELb0EEEEEEEEEvNT_6ParamsE,@"STO_CUDA_ENTRY STV_DEFAULT"
_ZN7cutlass13device_kernelIN5flash19enable_sm80_to_sm89INS1_16FlashAttnFwdSm80INS1_25CollectiveMainloopFwdSm80ILi8ELi1ELb0EN4cute5tupleIJNS5_1CILi128EEENS7_ILi96EEENS7_ILi256EEEEEELi256ENS_10bfloat16_tEfNS_4arch4Sm80ELb1ELb0ELb1ELb0ELb1ELb0ELb1ELb0EEENS1_21CollectiveEpilogueFwdINS6_IJS8_SA_S9_EEENS6_IJNS7_ILi1EEESI_SI_EEESC_SE_Li256ELb0ELb1ELb0ELb0EEENS1_30DynamicPersistentTileSchedulerILi256ELi256ELb0ELb1ELb0EEEEEEEEEvNT_6ParamsE:
[----:B------:R-:W-:Y:S01]  /*0000*/  LDC R1, c[0x0][0x28] ;  /* 0x00000a00ff017b82 */ /* 0x000fe20000000800 */
[----:B------:R-:W-:Y:S05]  /*0010*/  EXIT ;  /* 0x000000000000794d */ /* 0x000fea0003800000 */
.L_x_15:
        /* <DEDUP_REMOVED lines=14> */
.L_x_33:


//--------------------- .text._ZN7cutlass13device_kernelIN5flash19enable_sm80_to_sm89INS1_16FlashAttnFwdSm80INS1_25CollectiveMainloopFwdSm80ILi8ELi1ELb0EN4cute5tupleIJNS5_1CILi128EEENS7_ILi96EEENS7_ILi256EEEEEELi256ENS_10bfloat16_tEfNS_4arch4Sm80ELb1ELb0ELb1ELb1ELb1ELb0ELb1ELb0EEENS1_21CollectiveEpilogueFwdINS6_IJS8_SA_S9_EEENS6_IJNS7_ILi1EEESI_SI_EEESC_SE_Li256ELb1ELb1ELb0ELb0EEENS1_19SingleTileSchedulerILb1ELb0ELb1ELi128EEEEEEEEEvNT_6ParamsE --------------------------
	.section	.text._ZN7cutlass13device_kernelIN5flash19enable_sm80_to_sm89INS1_16FlashAttnFwdSm80INS1_25CollectiveMainloopFwdSm80ILi8ELi1ELb0EN4cute5tupleIJNS5_1CILi128EEENS7_ILi96EEENS7_ILi256EEEEEELi256ENS_10bfloat16_tEfNS_4arch4Sm80ELb1ELb0ELb1ELb1ELb1ELb0ELb1ELb0EEENS1_21CollectiveEpilogueFwdINS6_IJS8_SA_S9_EEENS6_IJNS7_ILi1EEESI_SI_EEESC_SE_Li256ELb1ELb1ELb0ELb0EEENS1_19SingleTileSchedulerILb1ELb0ELb1ELi128EEEEEEEEEvNT_6ParamsE,"ax",@progbits
	.align	128
.text._ZN7cutlass13device_kernelIN5flash19enable_sm80_to_sm89INS1_16FlashAttnFwdSm80INS1_25CollectiveMainloopFwdSm80ILi8ELi1ELb0EN4cute5tupleIJNS5_1CILi128EEENS7_ILi96EEENS7_ILi256EEEEEELi256ENS_10bfloat16_tEfNS_4arch4Sm80ELb1ELb0ELb1ELb1ELb1ELb0ELb1ELb0EEENS1_21CollectiveEpilogueFwdINS6_IJS8_SA_S9_EEENS6_IJNS7_ILi1EEESI_SI_EEESC_SE_Li256ELb1ELb1ELb0ELb0EEENS1_19SingleTileSchedulerILb1ELb0ELb1ELi128EEEEEEEEEvNT_6ParamsE:
        .type           _ZN7cutlass13device_kernelIN5flash19enable_sm80_to_sm89INS1_16FlashAttnFwdSm80INS1_25CollectiveMainloopFwdSm80ILi8ELi1ELb0EN4cute5tupleIJNS5_1CILi128EEENS7_ILi96EEENS7_ILi256EEEEEELi256ENS_10bfloat16_tEfNS_4arch4Sm80ELb1ELb0ELb1ELb1ELb1ELb0ELb1ELb0EEENS1_21CollectiveEpilogueFwdINS6_IJS8_SA_S9_EEENS6_IJNS7_ILi1EEESI_SI_EEESC_SE_Li256ELb1ELb1ELb0ELb0EEENS1_19SingleTileSchedulerILb1ELb0ELb1ELi128EEEEEEEEEvNT_6ParamsE,@function
        .size           _ZN7cutlass13device_kernelIN5flash19enable_sm80_to_sm89INS1_16FlashAttnFwdSm80INS1_25CollectiveMainloopFwdSm80ILi8ELi1ELb0EN4cute5tupleIJNS5_1CILi128EEENS7_ILi96EEENS7_ILi256EEEEEELi256ENS_10bfloat16_tEfNS_4arch4Sm80ELb1ELb0ELb1ELb1ELb1ELb0ELb1ELb0EEENS1_21CollectiveEpilogueFwdINS6_IJS8_SA_S9_EEENS6_IJNS7_ILi1EEESI_SI_EEESC_SE_Li256ELb1ELb1ELb0ELb0EEENS1_19SingleTileSchedulerILb1ELb0ELb1ELi128EEEEEEEEEvNT_6ParamsE,(.L_x_34 - _ZN7cutlass13device_kernelIN5flash19enable_sm80_to_sm89INS1_16FlashAttnFwdSm80INS1_25CollectiveMainloopFwdSm80ILi8ELi1ELb0EN4cute5tupleIJNS5_1CILi128EEENS7_ILi96EEENS7_ILi256EEEEEELi256ENS_10bfloat16_tEfNS_4arch4Sm80ELb1ELb0ELb1ELb1ELb1ELb0ELb1ELb0EEENS1_21CollectiveEpilogueFwdINS6_IJS8_SA_S9_EEENS6_IJNS7_ILi1EEESI_SI_EEESC_SE_Li256ELb1ELb1ELb0ELb0EEENS1_19SingleTileSchedulerILb1ELb0ELb1ELi128EEEEEEEEEvNT_6ParamsE)
        .other          _ZN7cutlass13device_kernelIN5flash19enable_sm80_to_sm89INS1_16FlashAttnFwdSm80INS1_25CollectiveMainloopFwdSm80ILi8ELi1ELb0EN4cute5tupleIJNS5_1CILi128EEENS7_ILi96EEENS7_ILi256EEEEEELi256ENS_10bfloat16_tEfNS_4arch4Sm80ELb1ELb0ELb1ELb1ELb1ELb0ELb1ELb0EEENS1_21CollectiveEpilogueFwdINS6_IJS8_SA_S9_EEENS6_IJNS7_ILi1EEESI_SI_EEESC_SE_Li256ELb1ELb1ELb0ELb0EEENS1_19SingleTileSchedulerILb1ELb0ELb1ELi128EEEEEEEEEvNT_6ParamsE,@"STO_CUDA_ENTRY STV_DEFAULT"
_ZN7cutlass13device_kernelIN5flash19enable_sm80_to_sm89INS1_16FlashAttnFwdSm80INS1_25CollectiveMainloopFwdSm80ILi8ELi1ELb0EN4cute5tupleIJNS5_1CILi128EEENS7_ILi96EEENS7_ILi256EEEEEELi256ENS_10bfloat16_tEfNS_4arch4Sm80ELb1ELb0ELb1ELb1ELb1ELb0ELb1ELb0EEENS1_21CollectiveEpilogueFwdINS6_IJS8_SA_S9_EEENS6_IJNS7_ILi1EEESI_SI_EEESC_SE_Li256ELb1ELb1ELb0ELb0EEENS1_19SingleTileSchedulerILb1ELb0ELb1ELi128EEEEEEEEEvNT_6ParamsE:
[----:B------:R-:W-:Y:S01]  /*0000*/  LDC R1, c[0x0][0x28] ;  /* 0x00000a00ff017b82 */ /* 0x000fe20000000800 */
[----:B------:R-:W-:Y:S05]  /*0010*/  EXIT ;  /* 0x000000000000794d */ /* 0x000fea0003800000 */
.L_x_16:
        /* <DEDUP_REMOVED lines=14> */
.L_x_34:


//--------------------- .text._ZN7cutlass13device_kernelIN5flash19enable_sm80_to_sm89INS1_16FlashAttnFwdSm80INS1_25CollectiveMainloopFwdSm80ILi8ELi1ELb0EN4cute5tupleIJNS5_1CILi128EEENS7_ILi48EEENS7_ILi256EEEEEELi256ENS_10bfloat16_tEfNS_4arch4Sm80ELb1ELb0ELb1ELb1ELb1ELb1ELb1ELb0EEENS1_21CollectiveEpilogueFwdINS6_IJS8_SA_S9_EEENS6_IJNS7_ILi1EEESI_SI_EEESC_SE_Li256ELb1ELb1ELb0ELb0EEENS1_19SingleTileSchedulerILb1ELb0ELb1ELi128EEEEEEEEEvNT_6ParamsE --------------------------
	.section	.text._ZN7cutlass13device_kernelIN5flash19enable_sm80_to_sm89INS1_16FlashAttnFwdSm80INS1_25CollectiveMainloopFwdSm80ILi8ELi1ELb0EN4cute5tupleIJNS5_1CILi128EEENS7_ILi48EEENS7_ILi256EEEEEELi256ENS_10bfloat16_tEfNS_4arch4Sm80ELb1ELb0ELb1ELb1ELb1ELb1ELb1ELb0EEENS1_21CollectiveEpilogueFwdINS6_IJS8_SA_S9_EEENS6_IJNS7_ILi1EEESI_SI_EEESC_SE_Li256ELb1ELb1ELb0ELb0EEENS1_19SingleTileSchedulerILb1ELb0ELb1ELi128EEEEEEEEEvNT_6ParamsE,"ax",@progbits
	.align	128
.text._ZN7cutlass13device_kernelIN5flash19enable_sm80_to_sm89INS1_16FlashAttnFwdSm80INS1_25CollectiveMainloopFwdSm80ILi8ELi1ELb0EN4cute5tupleIJNS5_1CILi128EEENS7_ILi48EEENS7_ILi256EEEEEELi256ENS_10bfloat16_tEfNS_4arch4Sm80ELb1ELb0ELb1ELb1ELb1ELb1ELb1ELb0EEENS1_21CollectiveEpilogueFwdINS6_IJS8_SA_S9_EEENS6_IJNS7_ILi1EEESI_SI_EEESC_SE_Li256ELb1ELb1ELb0ELb0EEENS1_19SingleTileSchedulerILb1ELb0ELb1ELi128EEEEEEEEEvNT_6ParamsE:
        .type           _ZN7cutlass13device_kernelIN5flash19enable_sm80_to_sm89INS1_16FlashAttnFwdSm80INS1_25CollectiveMainloopFwdSm80ILi8ELi1ELb0EN4cute5tupleIJNS5_1CILi128EEENS7_ILi48EEENS7_ILi256EEEEEELi256ENS_10bfloat16_tEfNS_4arch4Sm80ELb1ELb0ELb1ELb1ELb1ELb1ELb1ELb0EEENS1_21CollectiveEpilogueFwdINS6_IJS8_SA_S9_EEENS6_IJNS7_ILi1EEESI_SI_EEESC_SE_Li256ELb1ELb1ELb0ELb0EEENS1_19SingleTileSchedulerILb1ELb0ELb1ELi128EEEEEEEEEvNT_6ParamsE,@function
        .size           _ZN7cutlass13device_kernelIN5flash19enable_sm80_to_sm89INS1_16FlashAttnFwdSm80INS1_25CollectiveMainloopFwdSm80ILi8ELi1ELb0EN4cute5tupleIJNS5_1CILi128EEENS7_ILi48EEENS7_ILi256EEEEEELi256ENS_10bfloat16_tEfNS_4arch4Sm80ELb1ELb0ELb1ELb1ELb1ELb1ELb1ELb0EEENS1_21CollectiveEpilogueFwdINS6_IJS8_SA_S9_EEENS6_IJNS7_ILi1EEESI_SI_EEESC_SE_Li256ELb1ELb1ELb0ELb0EEENS1_19SingleTileSchedulerILb1ELb0ELb1ELi128EEEEEEEEEvNT_6ParamsE,(.L_x_35 - _ZN7cutlass13device_kernelIN5flash19enable_sm80_to_sm89INS1_16FlashAttnFwdSm80INS1_25CollectiveMainloopFwdSm80ILi8ELi1ELb0EN4cute5tupleIJNS5_1CILi128EEENS7_ILi48EEENS7_ILi256EEEEEELi256ENS_10bfloat16_tEfNS_4arch4Sm80ELb1ELb0ELb1ELb1ELb1ELb1ELb1ELb0EEENS1_21CollectiveEpilogueFwdINS6_IJS8_SA_S9_EEENS6_IJNS7_ILi1EEESI_SI_EEESC_SE_Li256ELb1ELb1ELb0ELb0EEENS1_19SingleTileSchedulerILb1ELb0ELb1ELi128EEEEEEEEEvNT_6ParamsE)
        .other          _ZN7cutlass13device_kernelIN5flash19enable_sm80_to_sm89INS1_16FlashAttnFwdSm80INS1_25CollectiveMainloopFwdSm80ILi8ELi1ELb0EN4cute5tupleIJNS5_1CILi128EEENS7_ILi48EEENS7_ILi256EEEEEELi256ENS_10bfloat16_tEfNS_4arch4Sm80ELb1ELb0ELb1ELb1ELb1ELb1ELb1ELb0EEENS1_21CollectiveEpilogueFwdINS6_IJS8_SA_S9_EEENS6_IJNS7_ILi1EEESI_SI_EEESC_SE_Li256ELb1ELb1ELb0ELb0EEENS1_19SingleTileSchedulerILb1ELb0ELb1ELi128EEEEEEEEEvNT_6ParamsE,@"STO_CUDA_ENTRY STV_DEFAULT"
_ZN7cutlass13device_kernelIN5flash19enable_sm80_to_sm89INS1_16FlashAttnFwdSm80INS1_25CollectiveMainloopFwdSm80ILi8ELi1ELb0EN4cute5tupleIJNS5_1CILi128EEENS7_ILi48EEENS7_ILi256EEEEEELi256ENS_10bfloat16_tEfNS_4arch4Sm80ELb1ELb0ELb1ELb1ELb1ELb1ELb1ELb0EEENS1_21CollectiveEpilogueFwdINS6_IJS8_SA_S9_EEENS6_IJNS7_ILi1EEESI_SI_EEESC_SE_Li256ELb1ELb1ELb0ELb0EEENS1_19SingleTileSchedulerILb1ELb0ELb1ELi128EEEEEEEEEvNT_6ParamsE:
[----:B------:R-:W-:Y:S01]  /*0000*/  LDC R1, c[0x0][0x28] ;  /* 0x00000a00ff017b82 */ /* 0x000fe20000000800 */
[----:B------:R-:W-:Y:S05]  /*0010*/  EXIT ;  /* 0x000000000000794d */ /* 0x000fea0003800000 */
.L_x_17:
        /* <DEDUP_REMOVED lines=14> */
.L_x_35:


//--------------------- .nv.shared.reserved.0     --------------------------
	.section	.nv.shared.reserved.0,"aw",@nobits
	.weak		__nv_reservedSMEM_offset_0_alias
	.size		__nv_reservedSMEM_offset_0_alias, 0, 0
	.other		__nv_reservedSMEM_offset_0_alias,@"STO_CUDA_RESERVED_SHARED STV_DEFAULT"
__nv_reservedSMEM_offset_0_alias:
	.zero		0


//--------------------- .nv.global                --------------------------
	.section	.nv.global,"aw",@nobits
.nv.global:
	.type		_ZN80_INTERNAL_d066332e_44_flash_fwd_hdim256_bf16_paged_softcap_sm80_cu_b81ac279_36774cute1_E,@object
	.size		_ZN80_INTERNAL_d066332e_44_flash_fwd_hdim256_bf16_paged_softcap_sm80_cu_b81ac279_36774cute1_E,(_ZN80_INTERNAL_d066332e_44_flash_fwd_hdim256_bf16_paged_softcap_sm80_cu_b81ac279_36774cuda3std3__45__cpo6cbeginE - _ZN80_INTERNAL_d066332e_44_flash_fwd_hdim256_bf16_paged_softcap_sm80_cu_b81ac279_36774cute1_E)
_ZN80_INTERNAL_d066332e_44_flash_fwd_hdim256_bf16_paged_softcap_sm80_cu_b81ac279_36774cute1_E:
	.zero		1
	.type		_ZN80_INTERNAL_d066332e_44_flash_fwd_hdim256_bf16_paged_softcap_sm80_cu_b81ac279_36774cuda3std3__45__cpo6cbeginE,@object
	.size		_ZN80_INTERNAL_d066332e_44_flash_fwd_hdim256_bf16_paged_softcap_sm80_cu_b81ac279_36774cuda3std3__45__cpo6cbeginE,(_ZN80_INTERNAL_d066332e_44_flash_fwd_hdim256_bf16_paged_softcap_sm80_cu_b81ac279_36774cuda3std3__48in_placeE - _ZN80_INTERNAL_d066332e_44_flash_fwd_hdim256_bf16_paged_softcap_sm80_cu_b81ac279_36774cuda3std3__45__cpo6cbeginE)
_ZN80_INTERNAL_d066332e_44_flash_fwd_hdim256_bf16_paged_softcap_sm80_cu_b81ac279_36774cuda3std3__45__cpo6cbeginE:
	.zero		1
	.type		_ZN80_INTERNAL_d066332e_44_flash_fwd_hdim256_bf16_paged_softcap_sm80_cu_b81ac279_36774cuda3std3__48in_placeE,@object
	.size		_ZN80_INTERNAL_d066332e_44_flash_fwd_hdim256_bf16_paged_softcap_sm80_cu_b81ac279_36774cuda3std3__48in_placeE,(_ZN80_INTERNAL_d066332e_44_flash_fwd_hdim256_bf16_paged_softcap_sm80_cu_b81ac279_36774cuda3std6ranges3__45__cpo9iter_moveE - _ZN80_INTERNAL_d066332e_44_flash_fwd_hdim256_bf16_paged_softcap_sm80_cu_b81ac279_36774cuda3std3__48in_placeE)
_ZN80_INTERNAL_d066332e_44_flash_fwd_hdim256_bf16_paged_softcap_sm80_cu_b81ac279_36774cuda3std3__48in_placeE:
	.zero		1
	.type		_ZN80_INTERNAL_d066332e_44_flash_fwd_hdim256_bf16_paged_softcap_sm80_cu_b81ac279_36774cuda3std6ranges3__45__cpo9iter_moveE,@object
	.size		_ZN80_INTERNAL_d066332e_44_flash_fwd_hdim256_bf16_paged_softcap_sm80_cu_b81ac279_36774cuda3std6ranges3__45__cpo9iter_moveE,(_ZN80_INTERNAL_d066332e_44_flash_fwd_hdim256_bf16_paged_softcap_sm80_cu_b81ac279_36774cuda3std3__45__cpo5beginE - _ZN80_INTERNAL_d066332e_44_flash_fwd_hdim256_bf16_paged_softcap_sm80_cu_b81ac279_36774cuda3std6ranges3__45__cpo9iter_moveE)
_ZN80_INTERNAL_d066332e_44_flash_fwd_hdim256_bf16_paged_softcap_sm80_cu_b81ac279_36774cuda3std6ranges3__45__cpo9iter_moveE:
	.zero		1
	.type		_ZN80_INTERNAL_d066332e_44_flash_fwd_hdim256_bf16_paged_softcap_sm80_cu_b81ac279_36774cuda3std3__45__cpo5beginE,@object
	.size		_ZN80_INTERNAL_d066332e_44_flash_fwd_hdim256_bf16_paged_softcap_sm80_cu_b81ac279_36774cuda3std3__45__cpo5beginE,(_ZN80_INTERNAL_d066332e_44_flash_fwd_hdim256_bf16_paged_softcap_sm80_cu_b81ac279_36774cuda3std3__482_GLOBAL__N__d066332e_44_flash_fwd_hdim256_bf16_paged_softcap_sm80_cu_b81ac279_36776ignoreE - _ZN80_INTERNAL_d066332e_44_flash_fwd_hdim256_bf16_paged_softcap_sm80_cu_b81ac279_36774cuda3std3__45__cpo5beginE)
_ZN80_INTERNAL_d066332e_44_flash_fwd_hdim256_bf16_paged_softcap_sm80_cu_b81ac279_36774cuda3std3__45__cpo5beginE:
	.zero		1
	.type		_ZN80_INTERNAL_d066332e_44_flash_fwd_hdim256_bf16_paged_softcap_sm80_cu_b81ac279_36774cuda3std3__482_GLOBAL__N__d066332e_44_flash_fwd_hdim256_bf16_paged_softcap_sm80_cu_b81ac279_36776ignoreE,@object
	.size		_ZN80_INTERNAL_d066332e_44_flash_fwd_hdim256_bf16_paged_softcap_sm80_cu_b81ac279_36774cuda3std3__482_GLOBAL__N__d066332e_44_flash_fwd_hdim256_bf16_paged_softcap_sm80_cu_b81ac279_36776ignoreE,(_ZN80_INTERNAL_d066332e_44_flash_fwd_hdim256_bf16_paged_softcap_sm80_cu_b81ac279_36774cute7productE - _ZN80_INTERNAL_d066332e_44_flash_fwd_hdim256_bf16_paged_softcap_sm80_cu_b81ac279_36774cuda3std3__482_GLOBAL__N__d066332e_44_flash_fwd_hdim256_bf16_paged_softcap_sm80_cu_b81ac279_36776ignoreE)
_ZN80_INTERNAL_d066332e_44_flash_fwd_hdim256_bf16_paged_softcap_sm80_cu_b81ac279_36774cuda3std3__482_GLOBAL__N__d066332e_44_flash_fwd_hdim256_bf16_paged_softcap_sm80_cu_b81ac279_36776ignoreE:
	.zero		1
	.type		_ZN80_INTERNAL_d066332e_44_flash_fwd_hdim256_bf16_paged_softcap_sm80_cu_b81ac279_36774cute7productE,@object
	.size		_ZN80_INTERNAL_d066332e_44_flash_fwd_hdim256_bf16_paged_softcap_sm80_cu_b81ac279_36774cute7productE,(_ZN80_INTERNAL_d066332e_44_flash_fwd_hdim256_bf16_paged_softcap_sm80_cu_b81ac279_36774cuda3std3__45__cpo3endE - _ZN80_INTERNAL_d066332e_44_flash_fwd_hdim256_bf16_paged_softcap_sm80_cu_b81ac279_36774cute7productE)
_ZN80_INTERNAL_d066332e_44_flash_fwd_hdim256_bf16_paged_softcap_sm80_cu_b81ac279_36774cute7productE:
	.zero		1
	.type		_ZN80_INTERNAL_d066332e_44_flash_fwd_hdim256_bf16_paged_softcap_sm80_cu_b81ac279_36774cuda3std3__45__cpo3endE,@object
	.size		_ZN80_INTERNAL_d066332e_44_flash_fwd_hdim256_bf16_paged_softcap_sm80_cu_b81ac279_36774cuda3std3__45__cpo3endE,(_ZN80_INTERNAL_d066332e_44_flash_fwd_hdim256_bf16_paged_softcap_sm80_cu_b81ac279_36774cuda3std3__419piecewise_constructE - _ZN80_INTERNAL_d066332e_44_flash_fwd_hdim256_bf16_paged_softcap_sm80_cu_b81ac279_36774cuda3std3__45__cpo3endE)
_ZN80_INTERNAL_d066332e_44_flash_fwd_hdim256_bf16_paged_softcap_sm80_cu_b81ac279_36774cuda3std3__45__cpo3endE:
	.zero		1
	.type		_ZN80_INTERNAL_d066332e_44_flash_fwd_hdim256_bf16_paged_softcap_sm80_cu_b81ac279_36774cuda3std3__419piecewise_constructE,@object
	.size		_ZN80_INTERNAL_d066332e_44_flash_fwd_hdim256_bf16_paged_softcap_sm80_cu_b81ac279_36774cuda3std3__419piecewise_constructE,(_ZN80_INTERNAL_d066332e_44_flash_fwd_hdim256_bf16_paged_softcap_sm80_cu_b81ac279_36774cuda3std3__45__cpo4cendE - _ZN80_INTERNAL_d066332e_44_flash_fwd_hdim256_bf16_paged_softcap_sm80_cu_b81ac279_36774cuda3std3__419piecewise_constructE)
_ZN80_INTERNAL_d066332e_44_flash_fwd_hdim256_bf16_paged_softcap_sm80_cu_b81ac279_36774cuda3std3__419piecewise_constructE:
	.zero		1
	.type		_ZN80_INTERNAL_d066332e_44_flash_fwd_hdim256_bf16_paged_softcap_sm80_cu_b81ac279_36774cuda3std3__45__cpo4cendE,@object
	.size		_ZN80_INTERNAL_d066332e_44_flash_fwd_hdim256_bf16_paged_softcap_sm80_cu_b81ac279_36774cuda3std3__45__cpo4cendE,(_ZN80_INTERNAL_d066332e_44_flash_fwd_hdim256_bf16_paged_softcap_sm80_cu_b81ac279_36774cuda3std6ranges3__45__cpo4swapE - _ZN80_INTERNAL_d066332e_44_flash_fwd_hdim256_bf16_paged_softcap_sm80_cu_b81ac279_36774cuda3std3__45__cpo4cendE)
_ZN80_INTERNAL_d066332e_44_flash_fwd_hdim256_bf16_paged_softcap_sm80_cu_b81ac279_36774cuda3std3__45__cpo4cendE:
	.zero		1
	.type		_ZN80_INTERNAL_d066332e_44_flash_fwd_hdim256_bf16_paged_softcap_sm80_cu_b81ac279_36774cuda3std6ranges3__45__cpo4swapE,@object
	.size		_ZN80_INTERNAL_d066332e_44_flash_fwd_hdim256_bf16_paged_softcap_sm80_cu_b81ac279_36774cuda3std6ranges3__45__cpo4swapE,(.L_7 - _ZN80_INTERNAL_d066332e_44_flash_fwd_hdim256_bf16_paged_softcap_sm80_cu_b81ac279_36774cuda3std6ranges3__45__cpo4swapE)
_ZN80_INTERNAL_d066332e_44_flash_fwd_hdim256_bf16_paged_softcap_sm80_cu_b81ac279_36774cuda3std6ranges3__45__cpo4swapE:
	.zero		1
.L_7:


//--------------------- .nv.constant0._ZN7cutlass13device_kernelIN5flash19enable_sm80_to_sm89INS1_16FlashAttnFwdSm80INS1_25CollectiveMainloopFwdSm80ILi8ELi1ELb1EN4cute5tupleIJNS5_1CILi128EEENS7_ILi64EEENS7_ILi256EEEEEELi256ENS_10bfloat16_tEfNS_4arch4Sm80ELb0ELb0ELb1ELb0ELb1ELb0ELb1ELb0EEENS1_21CollectiveEpilogueFwdINS6_IJS8_SA_S9_EEENS6_IJNS7_ILi1EEESI_SI_EEESC_SE_Li256ELb0ELb1ELb0ELb0EEENS1_19SingleTileSchedulerILb0ELb0ELb1ELi128EEEEEEEEEvNT_6ParamsE --------------------------
	.section	.nv.constant0._ZN7cutlass13device_kernelIN5flash19enable_sm80_to_sm89INS1_16FlashAttnFwdSm80INS1_25CollectiveMainloopFwdSm80ILi8ELi1ELb1EN4cute5tupleIJNS5_1CILi128EEENS7_ILi64EEENS7_ILi256EEEEEELi256ENS_10bfloat16_tEfNS_4arch4Sm80ELb0ELb0ELb1ELb0ELb1ELb0ELb1ELb0EEENS1_21CollectiveEpilogueFwdINS6_IJS8_SA_S9_EEENS6_IJNS7_ILi1EEESI_SI_EEESC_SE_Li256ELb0ELb1ELb0ELb0EEENS1_19SingleTileSchedulerILb0ELb0ELb1ELi128EEEEEEEEEvNT_6ParamsE,"a",@progbits
	.sectionflags	@""
	.align	4
.nv.constant0._ZN7cutlass13device_kernelIN5flash19enable_sm80_to_sm89INS1_16FlashAttnFwdSm80INS1_25CollectiveMainloopFwdSm80ILi8ELi1ELb1EN4cute5tupleIJNS5_1CILi128EEENS7_ILi64EEENS7_ILi256EEEEEELi256ENS_10bfloat16_tEfNS_4arch4Sm80ELb0ELb0ELb1ELb0ELb1ELb0ELb1ELb0EEENS1_21CollectiveEpilogueFwdINS6_IJS8_SA_S9_EEENS6_IJNS7_ILi1EEESI_SI_EEESC_SE_Li256ELb0ELb1ELb0ELb0EEENS1_19SingleTileSchedulerILb0ELb0ELb1ELi128EEEEEEEEEvNT_6ParamsE:
	.zero		1576


//--------------------- .nv.constant0._ZN7cutlass13device_kernelIN5flash19enable_sm80_to_sm89INS1_16FlashAttnFwdSm80INS1_25CollectiveMainloopFwdSm80ILi8ELi1ELb1EN4cute5tupleIJNS5_1CILi128EEENS7_ILi64EEENS7_ILi256EEEEEELi256ENS_10bfloat16_tEfNS_4arch4Sm80ELb0ELb0ELb1ELb1ELb1ELb0ELb1ELb0EEENS1_21CollectiveEpilogueFwdINS6_IJS8_SA_S9_EEENS6_IJNS7_ILi1EEESI_SI_EEESC_SE_Li256ELb1ELb1ELb0ELb0EEENS1_19SingleTileSchedulerILb1ELb0ELb1ELi128EEEEEEEEEvNT_6ParamsE --------------------------
	.section	.nv.constant0._ZN7cutlass13device_kernelIN5flash19enable_sm80_to_sm89INS1_16FlashAttnFwdSm80INS1_25CollectiveMainloopFwdSm80ILi8ELi1ELb1EN4cute5tupleIJNS5_1CILi128EEENS7_ILi64EEENS7_ILi256EEEEEELi256ENS_10bfloat16_tEfNS_4arch4Sm80ELb0ELb0ELb1ELb1ELb1ELb0ELb1ELb0EEENS1_21CollectiveEpilogueFwdINS6_IJS8_SA_S9_EEENS6_IJNS7_ILi1EEESI_SI_EEESC_SE_Li256ELb1ELb1ELb0ELb0EEENS1_19SingleTileSchedulerILb1ELb0ELb1ELi128EEEEEEEEEvNT_6ParamsE,"a",@progbits
	.sectionflags	@""
	.align	4
.nv.constant0._ZN7cutlass13device_kernelIN5flash19enable_sm80_to_sm89INS1_16FlashAttnFwdSm80INS1_25CollectiveMainloopFwdSm80ILi8ELi1ELb1EN4cute5tupleIJNS5_1CILi128EEENS7_ILi64EEENS7_ILi256EEEEEELi256ENS_10bfloat16_tEfNS_4arch4Sm80ELb0ELb0ELb1ELb1ELb1ELb0ELb1ELb0EEENS1_21CollectiveEpilogueFwdINS6_IJS8_SA_S9_EEENS6_IJNS7_ILi1EEESI_SI_EEESC_SE_Li256ELb1ELb1ELb0ELb0EEENS1_19SingleTileSchedulerILb1ELb0ELb1ELi128EEEEEEEEEvNT_6ParamsE:
	.zero		1576


//--------------------- .nv.constant0._ZN7cutlass13device_kernelIN5flash19enable_sm80_to_sm89INS1_16FlashAttnFwdSm80INS1_25CollectiveMainloopFwdSm80ILi8ELi1ELb0EN4cute5tupleIJNS5_1CILi128EEENS7_ILi32EEENS7_ILi256EEEEEELi256ENS_10bfloat16_tEfNS_4arch4Sm80ELb0ELb0ELb1ELb1ELb1ELb1ELb1ELb0EEENS1_21CollectiveEpilogueFwdINS6_IJS8_SA_S9_EEENS6_IJNS7_ILi1EEESI_SI_EEESC_SE_Li256ELb1ELb1ELb0ELb0EEENS1_19SingleTileSchedulerILb1ELb0ELb1ELi128EEEEEEEEEvNT_6ParamsE --------------------------
	.section	.nv.constant0._ZN7cutlass13device_kernelIN5flash19enable_sm80_to_sm89INS1_16FlashAttnFwdSm80INS1_25CollectiveMainloopFwdSm80ILi8ELi1ELb0EN4cute5tupleIJNS5_1CILi128EEENS7_ILi32EEENS7_ILi256EEEEEELi256ENS_10bfloat16_tEfNS_4arch4Sm80ELb0ELb0ELb1ELb1ELb1ELb1ELb1ELb0EEENS1_21CollectiveEpilogueFwdINS6_IJS8_SA_S9_EEENS6_IJNS7_ILi1EEESI_SI_EEESC_SE_Li256ELb1ELb1ELb0ELb0EEENS1_19SingleTileSchedulerILb1ELb0ELb1ELi128EEEEEEEEEvNT_6ParamsE,"a",@progbits
	.sectionflags	@""
	.align	4
.nv.constant0._ZN7cutlass13device_kernelIN5flash19enable_sm80_to_sm89INS1_16FlashAttnFwdSm80INS1_25CollectiveMainloopFwdSm80ILi8ELi1ELb0EN4cute5tupleIJNS5_1CILi128EEENS7_ILi32EEENS7_ILi256EEEEEELi256ENS_10bfloat16_tEfNS_4arch4Sm80ELb0ELb0ELb1ELb1ELb1ELb1ELb1ELb0EEENS1_21CollectiveEpilogueFwdINS6_IJS8_SA_S9_EEENS6_IJNS7_ILi1EEESI_SI_EEESC_SE_Li256ELb1ELb1ELb0ELb0EEENS1_19SingleTileSchedulerILb1ELb0ELb1ELi128EEEEEEEEEvNT_6ParamsE:
	.zero		1576


//--------------------- .nv.constant0._ZN7cutlass13device_kernelIN5flash19enable_sm80_to_sm89INS1_16FlashAttnFwdSm80INS1_25CollectiveMainloopFwdSm80ILi8ELi1ELb1EN4cute5tupleIJNS5_1CILi128EEENS7_ILi48EEENS7_ILi256EEEEEELi256ENS_10bfloat16_tEfNS_4arch4Sm80ELb0ELb1ELb1ELb0ELb1ELb0ELb1ELb0EEENS1_21CollectiveEpilogueFwdINS6_IJS8_SA_S9_EEENS6_IJNS7_ILi1EEESI_SI_EEESC_SE_Li256ELb0ELb1ELb0ELb0EEENS1_19SingleTileSchedulerILb0ELb0ELb1ELi128EEEEEEEEEvNT_6ParamsE --------------------------
	.section	.nv.constant0._ZN7cutlass13device_kernelIN5flash19enable_sm80_to_sm89INS1_16FlashAttnFwdSm80INS1_25CollectiveMainloopFwdSm80ILi8ELi1ELb1EN4cute5tupleIJNS5_1CILi128EEENS7_ILi48EEENS7_ILi256EEEEEELi256ENS_10bfloat16_tEfNS_4arch4Sm80ELb0ELb1ELb1ELb0ELb1ELb0ELb1ELb0EEENS1_21CollectiveEpilogueFwdINS6_IJS8_SA_S9_EEENS6_IJNS7_ILi1EEESI_SI_EEESC_SE_Li256ELb0ELb1ELb0ELb0EEENS1_19SingleTileSchedulerILb0ELb0ELb1ELi128EEEEEEEEEvNT_6ParamsE,"a",@progbits
	.sectionflags	@""
	.align	4
.nv.constant0._ZN7cutlass13device_kernelIN5flash19enable_sm80_to_sm89INS1_16FlashAttnFwdSm80INS1_25CollectiveMainloopFwdSm80ILi8ELi1ELb1EN4cute5tupleIJNS5_1CILi128EEENS7_ILi48EEENS7_ILi256EEEEEELi256ENS_10bfloat16_tEfNS_4arch4Sm80ELb0ELb1ELb1ELb0ELb1ELb0ELb1ELb0EEENS1_21CollectiveEpilogueFwdINS6_IJS8_SA_S9_EEENS6_IJNS7_ILi1EEESI_SI_EEESC_SE_Li256ELb0ELb1ELb0ELb0EEENS1_19SingleTileSchedulerILb0ELb0ELb1ELi128EEEEEEEEEvNT_6ParamsE:
	.zero		1576


//--------------------- .nv.constant0._ZN7cutlass13device_kernelIN5flash19enable_sm80_to_sm89INS1_16FlashAttnFwdSm80INS1_25CollectiveMainloopFwdSm80ILi8ELi1ELb1EN4cute5tupleIJNS5_1CILi128EEENS7_ILi48EEENS7_ILi256EEEEEELi256ENS_10bfloat16_tEfNS_4arch4Sm80ELb0ELb1ELb1ELb1ELb1ELb0ELb1ELb0EEENS1_21CollectiveEpilogueFwdINS6_IJS8_SA_S9_EEENS6_IJNS7_ILi1EEESI_SI_EEESC_SE_Li256ELb1ELb1ELb0ELb0EEENS1_19SingleTileSchedulerILb1ELb0ELb1ELi128EEEEEEEEEvNT_6ParamsE --------------------------
	.section	.nv.constant0._ZN7cutlass13device_kernelIN5flash19enable_sm80_to_sm89INS1_16FlashAttnFwdSm80INS1_25CollectiveMainloopFwdSm80ILi8ELi1ELb1EN4cute5tupleIJNS5_1CILi128EEENS7_ILi48EEENS7_ILi256EEEEEELi256ENS_10bfloat16_tEfNS_4arch4Sm80ELb0ELb1ELb1ELb1ELb1ELb0ELb1ELb0EEENS1_21CollectiveEpilogueFwdINS6_IJS8_SA_S9_EEENS6_IJNS7_ILi1EEESI_SI_EEESC_SE_Li256ELb1ELb1ELb0ELb0EEENS1_19SingleTileSchedulerILb1ELb0ELb1ELi128EEEEEEEEEvNT_6ParamsE,"a",@progbits
	.sectionflags	@""
	.align	4
.nv.constant0._ZN7cutlass13device_kernelIN5flash19enable_sm80_to_sm89INS1_16FlashAttnFwdSm80INS1_25CollectiveMainloopFwdSm80ILi8ELi1ELb1EN4cute5tupleIJNS5_1CILi128EEENS7_ILi48EEENS7_ILi256EEEEEELi256ENS_10bfloat16_tEfNS_4arch4Sm80ELb0ELb1ELb1ELb1ELb1ELb0ELb1ELb0EEENS1_21CollectiveEpilogueFwdINS6_IJS8_SA_S9_EEENS6_IJNS7_ILi1EEESI_SI_EEESC_SE_Li256ELb1ELb1ELb0ELb0EEENS1_19SingleTileSchedulerILb1ELb0ELb1ELi128EEEEEEEEEvNT_6ParamsE:
	.zero		1576


//--------------------- .nv.constant0._ZN7cutlass13device_kernelIN5flash19enable_sm80_to_sm89INS1_16FlashAttnFwdSm80INS1_25CollectiveMainloopFwdSm80ILi8ELi1ELb0EN4cute5tupleIJNS5_1CILi128EEENS7_ILi32EEENS7_ILi256EEEEEELi256ENS_10bfloat16_tEfNS_4arch4Sm80ELb0ELb1ELb1ELb1ELb1ELb1ELb1ELb0EEENS1_21CollectiveEpilogueFwdINS6_IJS8_SA_S9_EEENS6_IJNS7_ILi1EEESI_SI_EEESC_SE_Li256ELb1ELb1ELb0ELb0EEENS1_19SingleTileSchedulerILb1ELb0ELb1ELi128EEEEEEEEEvNT_6ParamsE --------------------------
	.section	.nv.constant0._ZN7cutlass13device_kernelIN5flash19enable_sm80_to_sm89INS1_16FlashAttnFwdSm80INS1_25CollectiveMainloopFwdSm80ILi8ELi1ELb0EN4cute5tupleIJNS5_1CILi128EEENS7_ILi32EEENS7_ILi256EEEEEELi256ENS_10bfloat16_tEfNS_4arch4Sm80ELb0ELb1ELb1ELb1ELb1ELb1ELb1ELb0EEENS1_21CollectiveEpilogueFwdINS6_IJS8_SA_S9_EEENS6_IJNS7_ILi1EEESI_SI_EEESC_SE_Li256ELb1ELb1ELb0ELb0EEENS1_19SingleTileSchedulerILb1ELb0ELb1ELi128EEEEEEEEEvNT_6ParamsE,"a",@progbits
	.sectionflags	@""
	.align	4
.nv.constant0._ZN7cutlass13device_kernelIN5flash19enable_sm80_to_sm89INS1_16FlashAttnFwdSm80INS1_25CollectiveMainloopFwdSm80ILi8ELi1ELb0EN4cute5tupleIJNS5_1CILi128EEENS7_ILi32EEENS7_ILi256EEEEEELi256ENS_10bfloat16_tEfNS_4arch4Sm80ELb0ELb1ELb1ELb1ELb1ELb1ELb1ELb0EEENS1_21CollectiveEpilogueFwdINS6_IJS8_SA_S9_EEENS6_IJNS7_ILi1EEESI_SI_EEESC_SE_Li256ELb1ELb1ELb0ELb0EEENS1_19SingleTileSchedulerILb1ELb0ELb1ELi128EEEEEEEEEvNT_6ParamsE:
	.zero		1576


//--------------------- .nv.constant0._ZN7cutlass13device_kernelIN5flash19enable_sm80_to_sm89INS1_16FlashAttnFwdSm80INS1_25CollectiveMainloopFwdSm80ILi8ELi1ELb1EN4cute5tupleIJNS5_1CILi128EEENS7_ILi64EEENS7_ILi256EEEEEELi256ENS_10bfloat16_tEfNS_4arch4Sm80ELb1ELb0ELb1ELb0ELb1ELb0ELb1ELb0EEENS1_21CollectiveEpilogueFwdINS6_IJS8_SA_S9_EEENS6_IJNS7_ILi1EEESI_SI_EEESC_SE_Li256ELb0ELb1ELb0ELb0EEENS1_30DynamicPersistentTileSchedulerILi256ELi256ELb0ELb1ELb0EEEEEEEEEvNT_6ParamsE --------------------------
	.section	.nv.constant0._ZN7cutlass13device_kernelIN5flash19enable_sm80_to_sm89INS1_16FlashAttnFwdSm80INS1_25CollectiveMainloopFwdSm80ILi8ELi1ELb1EN4cute5tupleIJNS5_1CILi128EEENS7_ILi64EEENS7_ILi256EEEEEELi256ENS_10bfloat16_tEfNS_4arch4Sm80ELb1ELb0ELb1ELb0ELb1ELb0ELb1ELb0EEENS1_21CollectiveEpilogueFwdINS6_IJS8_SA_S9_EEENS6_IJNS7_ILi1EEESI_SI_EEESC_SE_Li256ELb0ELb1ELb0ELb0EEENS1_30DynamicPersistentTileSchedulerILi256ELi256ELb0ELb1ELb0EEEEEEEEEvNT_6ParamsE,"a",@progbits
	.sectionflags	@""
	.align	4
.nv.constant0._ZN7cutlass13device_kernelIN5flash19enable_sm80_to_sm89INS1_16FlashAttnFwdSm80INS1_25CollectiveMainloopFwdSm80ILi8ELi1ELb1EN4cute5tupleIJNS5_1CILi128EEENS7_ILi64EEENS7_ILi256EEEEEELi256ENS_10bfloat16_tEfNS_4arch4Sm80ELb1ELb0ELb1ELb0ELb1ELb0ELb1ELb0EEENS1_21CollectiveEpilogueFwdINS6_IJS8_SA_S9_EEENS6_IJNS7_ILi1EEESI_SI_EEESC_SE_Li256ELb0ELb1ELb0ELb0EEENS1_30DynamicPersistentTileSchedulerILi256ELi256ELb0ELb1ELb0EEEEEEEEEvNT_6ParamsE:
	.zero		1592


//--------------------- .nv.constant0._ZN7cutlass13device_kernelIN5flash19enable_sm80_to_sm89INS1_16FlashAttnFwdSm80INS1_25CollectiveMainloopFwdSm80ILi8ELi1ELb1EN4cute5tupleIJNS5_1CILi128EEENS7_ILi64EEENS7_ILi256EEEEEELi256ENS_10bfloat16_tEfNS_4arch4Sm80ELb1ELb0ELb1ELb1ELb1ELb0ELb1ELb0EEENS1_21CollectiveEpilogueFwdINS6_IJS8_SA_S9_EEENS6_IJNS7_ILi1EEESI_SI_EEESC_SE_Li256ELb1ELb1ELb0ELb0EEENS1_19SingleTileSchedulerILb1ELb0ELb1ELi128EEEEEEEEEvNT_6ParamsE --------------------------
	.section	.nv.constant0._ZN7cutlass13device_kernelIN5flash19enable_sm80_to_sm89INS1_16FlashAttnFwdSm80INS1_25CollectiveMainloopFwdSm80ILi8ELi1ELb1EN4cute5tupleIJNS5_1CILi128EEENS7_ILi64EEENS7_ILi256EEEEEELi256ENS_10bfloat16_tEfNS_4arch4Sm80ELb1ELb0ELb1ELb1ELb1ELb0ELb1ELb0EEENS1_21CollectiveEpilogueFwdINS6_IJS8_SA_S9_EEENS6_IJNS7_ILi1EEESI_SI_EEESC_SE_Li256ELb1ELb1ELb0ELb0EEENS1_19SingleTileSchedulerILb1ELb0ELb1ELi128EEEEEEEEEvNT_6ParamsE,"a",@progbits
	.sectionflags	@""
	.align	4
.nv.constant0._ZN7cutlass13device_kernelIN5flash19enable_sm80_to_sm89INS1_16FlashAttnFwdSm80INS1_25CollectiveMainloopFwdSm80ILi8ELi1ELb1EN4cute5tupleIJNS5_1CILi128EEENS7_ILi64EEENS7_ILi256EEEEEELi256ENS_10bfloat16_tEfNS_4arch4Sm80ELb1ELb0ELb1ELb1ELb1ELb0ELb1ELb0EEENS1_21CollectiveEpilogueFwdINS6_IJS8_SA_S9_EEENS6_IJNS7_ILi1EEESI_SI_EEESC_SE_Li256ELb1ELb1ELb0ELb0EEENS1_19SingleTileSchedulerILb1ELb0ELb1ELi128EEEEEEEEEvNT_6ParamsE:
	.zero		1576


//--------------------- .nv.constant0._ZN7cutlass13device_kernelIN5flash19enable_sm80_to_sm89INS1_16FlashAttnFwdSm80INS1_25CollectiveMainloopFwdSm80ILi8ELi1ELb0EN4cute5tupleIJNS5_1CILi128EEENS7_ILi32EEENS7_ILi256EEEEEELi256ENS_10bfloat16_tEfNS_4arch4Sm80ELb1ELb0ELb1ELb1ELb1ELb1ELb1ELb0EEENS1_21CollectiveEpilogueFwdINS6_IJS8_SA_S9_EEENS6_IJNS7_ILi1EEESI_SI_EEESC_SE_Li256ELb1ELb1ELb0ELb0EEENS1_19SingleTileSchedulerILb1ELb0ELb1ELi128EEEEEEEEEvNT_6ParamsE --------------------------
	.section	.nv.constant0._ZN7cutlass13device_kernelIN5flash19enable_sm80_to_sm89INS1_16FlashAttnFwdSm80INS1_25CollectiveMainloopFwdSm80ILi8ELi1ELb0EN4cute5tupleIJNS5_1CILi128EEENS7_ILi32EEENS7_ILi256EEEEEELi256ENS_10bfloat16_tEfNS_4arch4Sm80ELb1ELb0ELb1ELb1ELb1ELb1ELb1ELb0EEENS1_21CollectiveEpilogueFwdINS6_IJS8_SA_S9_EEENS6_IJNS7_ILi1EEESI_SI_EEESC_SE_Li256ELb1ELb1ELb0ELb0EEENS1_19SingleTileSchedulerILb1ELb0ELb1ELi128EEEEEEEEEvNT_6ParamsE,"a",@progbits
	.sectionflags	@""
	.align	4
.nv.constant0._ZN7cutlass13device_kernelIN5flash19enable_sm80_to_sm89INS1_16FlashAttnFwdSm80INS1_25CollectiveMainloopFwdSm80ILi8ELi1ELb0EN4cute5tupleIJNS5_1CILi128EEENS7_ILi32EEENS7_ILi256EEEEEELi256ENS_10bfloat16_tEfNS_4arch4Sm80ELb1ELb0ELb1ELb1ELb1ELb1ELb1ELb0EEENS1_21CollectiveEpilogueFwdINS6_IJS8_SA_S9_EEENS6_IJNS7_ILi1EEESI_SI_EEESC_SE_Li256ELb1ELb1ELb0ELb0EEENS1_19SingleTileSchedulerILb1ELb0ELb1ELi128EEEEEEEEEvNT_6ParamsE:
	.zero		1576


//--------------------- .nv.constant0._ZN7cutlass13device_kernelIN5flash19enable_sm80_to_sm89INS1_16FlashAttnFwdSm80INS1_25CollectiveMainloopFwdSm80ILi8ELi1ELb0EN4cute5tupleIJNS5_1CILi128EEENS7_ILi96EEENS7_ILi256EEEEEELi256ENS_10bfloat16_tEfNS_4arch4Sm80ELb0ELb0ELb1ELb0ELb1ELb0ELb1ELb0EEENS1_21CollectiveEpilogueFwdINS6_IJS8_SA_S9_EEENS6_IJNS7_ILi1EEESI_SI_EEESC_SE_Li256ELb0ELb1ELb0ELb0EEENS1_19SingleTileSchedulerILb0ELb0ELb1ELi128EEEEEEEEEvNT_6ParamsE --------------------------
	.section	.nv.constant0._ZN7cutlass13device_kernelIN5flash19enable_sm80_to_sm89INS1_16FlashAttnFwdSm80INS1_25CollectiveMainloopFwdSm80ILi8ELi1ELb0EN4cute5tupleIJNS5_1CILi128EEENS7_ILi96EEENS7_ILi256EEEEEELi256ENS_10bfloat16_tEfNS_4arch4Sm80ELb0ELb0ELb1ELb0ELb1ELb0ELb1ELb0EEENS1_21CollectiveEpilogueFwdINS6_IJS8_SA_S9_EEENS6_IJNS7_ILi1EEESI_SI_EEESC_SE_Li256ELb0ELb1ELb0ELb0EEENS1_19SingleTileSchedulerILb0ELb0ELb1ELi128EEEEEEEEEvNT_6ParamsE,"a",@progbits
	.sectionflags	@""
	.align	4
.nv.constant0._ZN7cutlass13device_kernelIN5flash19enable_sm80_to_sm89INS1_16FlashAttnFwdSm80INS1_25CollectiveMainloopFwdSm80ILi8ELi1ELb0EN4cute5tupleIJNS5_1CILi128EEENS7_ILi96EEENS7_ILi256EEEEEELi256ENS_10bfloat16_tEfNS_4arch4Sm80ELb0ELb0ELb1ELb0ELb1ELb0ELb1ELb0EEENS1_21CollectiveEpilogueFwdINS6_IJS8_SA_S9_EEENS6_IJNS7_ILi1EEESI_SI_EEESC_SE_Li256ELb0ELb1ELb0ELb0EEENS1_19SingleTileSchedulerILb0ELb0ELb1ELi128EEEEEEEEEvNT_6ParamsE:
	.zero		1576


//--------------------- .nv.constant0._ZN7cutlass13device_kernelIN5flash19enable_sm80_to_sm89INS1_16FlashAttnFwdSm80INS1_25CollectiveMainloopFwdSm80ILi8ELi1ELb0EN4cute5tupleIJNS5_1CILi128EEENS7_ILi96EEENS7_ILi256EEEEEELi256ENS_10bfloat16_tEfNS_4arch4Sm80ELb0ELb0ELb1ELb1ELb1ELb0ELb1ELb0EEENS1_21CollectiveEpilogueFwdINS6_IJS8_SA_S9_EEENS6_IJNS7_ILi1EEESI_SI_EEESC_SE_Li256ELb1ELb1ELb0ELb0EEENS1_19SingleTileSchedulerILb1ELb0ELb1ELi128EEEEEEEEEvNT_6ParamsE --------------------------
	.section	.nv.constant0._ZN7cutlass13device_kernelIN5flash19enable_sm80_to_sm89INS1_16FlashAttnFwdSm80INS1_25CollectiveMainloopFwdSm80ILi8ELi1ELb0EN4cute5tupleIJNS5_1CILi128EEENS7_ILi96EEENS7_ILi256EEEEEELi256ENS_10bfloat16_tEfNS_4arch4Sm80ELb0ELb0ELb1ELb1ELb1ELb0ELb1ELb0EEENS1_21CollectiveEpilogueFwdINS6_IJS8_SA_S9_EEENS6_IJNS7_ILi1EEESI_SI_EEESC_SE_Li256ELb1ELb1ELb0ELb0EEENS1_19SingleTileSchedulerILb1ELb0ELb1ELi128EEEEEEEEEvNT_6ParamsE,"a",@progbits
	.sectionflags	@""
	.align	4
.nv.constant0._ZN7cutlass13device_kernelIN5flash19enable_sm80_to_sm89INS1_16FlashAttnFwdSm80INS1_25CollectiveMainloopFwdSm80ILi8ELi1ELb0EN4cute5tupleIJNS5_1CILi128EEENS7_ILi96EEENS7_ILi256EEEEEELi256ENS_10bfloat16_tEfNS_4arch4Sm80ELb0ELb0ELb1ELb1ELb1ELb0ELb1ELb0EEENS1_21CollectiveEpilogueFwdINS6_IJS8_SA_S9_EEENS6_IJNS7_ILi1EEESI_SI_EEESC_SE_Li256ELb1ELb1ELb0ELb0EEENS1_19SingleTileSchedulerILb1ELb0ELb1ELi128EEEEEEEEEvNT_6ParamsE:
	.zero		1576


//--------------------- .nv.constant0._ZN7cutlass13device_kernelIN5flash19enable_sm80_to_sm89INS1_16FlashAttnFwdSm80INS1_25CollectiveMainloopFwdSm80ILi8ELi1ELb0EN4cute5tupleIJNS5_1CILi128EEENS7_ILi48EEENS7_ILi256EEEEEELi256ENS_10bfloat16_tEfNS_4arch4Sm80ELb0ELb0ELb1ELb1ELb1ELb1ELb1ELb0EEENS1_21CollectiveEpilogueFwdINS6_IJS8_SA_S9_EEENS6_IJNS7_ILi1EEESI_SI_EEESC_SE_Li256ELb1ELb1ELb0ELb0EEENS1_19SingleTileSchedulerILb1ELb0ELb1ELi128EEEEEEEEEvNT_6ParamsE --------------------------
	.section	.nv.constant0._ZN7cutlass13device_kernelIN5flash19enable_sm80_to_sm89INS1_16FlashAttnFwdSm80INS1_25CollectiveMainloopFwdSm80ILi8ELi1ELb0EN4cute5tupleIJNS5_1CILi128EEENS7_ILi48EEENS7_ILi256EEEEEELi256ENS_10bfloat16_tEfNS_4arch4Sm80ELb0ELb0ELb1ELb1ELb1ELb1ELb1ELb0EEENS1_21CollectiveEpilogueFwdINS6_IJS8_SA_S9_EEENS6_IJNS7_ILi1EEESI_SI_EEESC_SE_Li256ELb1ELb1ELb0ELb0EEENS1_19SingleTileSchedulerILb1ELb0ELb1ELi128EEEEEEEEEvNT_6ParamsE,"a",@progbits
	.sectionflags	@""
	.align	4
.nv.constant0._ZN7cutlass13device_kernelIN5flash19enable_sm80_to_sm89INS1_16FlashAttnFwdSm80INS1_25CollectiveMainloopFwdSm80ILi8ELi1ELb0EN4cute5tupleIJNS5_1CILi128EEENS7_ILi48EEENS7_ILi256EEEEEELi256ENS_10bfloat16_tEfNS_4arch4Sm80ELb0ELb0ELb1ELb1ELb1ELb1ELb1ELb0EEENS1_21CollectiveEpilogueFwdINS6_IJS8_SA_S9_EEENS6_IJNS7_ILi1EEESI_SI_EEESC_SE_Li256ELb1ELb1ELb0ELb0EEENS1_19SingleTileSchedulerILb1ELb0ELb1ELi128EEEEEEEEEvNT_6ParamsE:
	.zero		1576


//--------------------- .nv.constant0._ZN7cutlass13device_kernelIN5flash19enable_sm80_to_sm89INS1_16FlashAttnFwdSm80INS1_25CollectiveMainloopFwdSm80ILi8ELi1ELb0EN4cute5tupleIJNS5_1CILi128EEENS7_ILi64EEENS7_ILi256EEEEEELi256ENS_10bfloat16_tEfNS_4arch4Sm80ELb0ELb1ELb1ELb0ELb1ELb0ELb1ELb0EEENS1_21CollectiveEpilogueFwdINS6_IJS8_SA_S9_EEENS6_IJNS7_ILi1EEESI_SI_EEESC_SE_Li256ELb0ELb1ELb0ELb0EEENS1_19SingleTileSchedulerILb0ELb0ELb1ELi128EEEEEEEEEvNT_6ParamsE --------------------------
	.section	.nv.constant0._ZN7cutlass13device_kernelIN5flash19enable_sm80_to_sm89INS1_16FlashAttnFwdSm80INS1_25CollectiveMainloopFwdSm80ILi8ELi1ELb0EN4cute5tupleIJNS5_1CILi128EEENS7_ILi64EEENS7_ILi256EEEEEELi256ENS_10bfloat16_tEfNS_4arch4Sm80ELb0ELb1ELb1ELb0ELb1ELb0ELb1ELb0EEENS1_21CollectiveEpilogueFwdINS6_IJS8_SA_S9_EEENS6_IJNS7_ILi1EEESI_SI_EEESC_SE_Li256ELb0ELb1ELb0ELb0EEENS1_19SingleTileSchedulerILb0ELb0ELb1ELi128EEEEEEEEEvNT_6ParamsE,"a",@progbits
	.sectionflags	@""
	.align	4
.nv.constant0._ZN7cutlass13device_kernelIN5flash19enable_sm80_to_sm89INS1_16FlashAttnFwdSm80INS1_25CollectiveMainloopFwdSm80ILi8ELi1ELb0EN4cute5tupleIJNS5_1CILi128EEENS7_ILi64EEENS7_ILi256EEEEEELi256ENS_10bfloat16_tEfNS_4arch4Sm80ELb0ELb1ELb1ELb0ELb1ELb0ELb1ELb0EEENS1_21CollectiveEpilogueFwdINS6_IJS8_SA_S9_EEENS6_IJNS7_ILi1EEESI_SI_EEESC_SE_Li256ELb0ELb1ELb0ELb0EEENS1_19SingleTileSchedulerILb0ELb0ELb1ELi128EEEEEEEEEvNT_6ParamsE:
	.zero		1576


//--------------------- .nv.constant0._ZN7cutlass13device_kernelIN5flash19enable_sm80_to_sm89INS1_16FlashAttnFwdSm80INS1_25CollectiveMainloopFwdSm80ILi8ELi1ELb0EN4cute5tupleIJNS5_1CILi128EEENS7_ILi64EEENS7_ILi256EEEEEELi256ENS_10bfloat16_tEfNS_4arch4Sm80ELb0ELb1ELb1ELb1ELb1ELb0ELb1ELb0EEENS1_21CollectiveEpilogueFwdINS6_IJS8_SA_S9_EEENS6_IJNS7_ILi1EEESI_SI_EEESC_SE_Li256ELb1ELb1ELb0ELb0EEENS1_19SingleTileSchedulerILb1ELb0ELb1ELi128EEEEEEEEEvNT_6ParamsE --------------------------
	.section	.nv.constant0._ZN7cutlass13device_kernelIN5flash19enable_sm80_to_sm89INS1_16FlashAttnFwdSm80INS1_25CollectiveMainloopFwdSm80ILi8ELi1ELb0EN4cute5tupleIJNS5_1CILi128EEENS7_ILi64EEENS7_ILi256EEEEEELi256ENS_10bfloat16_tEfNS_4arch4Sm80ELb0ELb1ELb1ELb1ELb1ELb0ELb1ELb0EEENS1_21CollectiveEpilogueFwdINS6_IJS8_SA_S9_EEENS6_IJNS7_ILi1EEESI_SI_EEESC_SE_Li256ELb1ELb1ELb0ELb0EEENS1_19SingleTileSchedulerILb1ELb0ELb1ELi128EEEEEEEEEvNT_6ParamsE,"a",@progbits
	.sectionflags	@""
	.align	4
.nv.constant0._ZN7cutlass13device_kernelIN5flash19enable_sm80_to_sm89INS1_16FlashAttnFwdSm80INS1_25CollectiveMainloopFwdSm80ILi8ELi1ELb0EN4cute5tupleIJNS5_1CILi128EEENS7_ILi64EEENS7_ILi256EEEEEELi256ENS_10bfloat16_tEfNS_4arch4Sm80ELb0ELb1ELb1ELb1ELb1ELb0ELb1ELb0EEENS1_21CollectiveEpilogueFwdINS6_IJS8_SA_S9_EEENS6_IJNS7_ILi1EEESI_SI_EEESC_SE_Li256ELb1ELb1ELb0ELb0EEENS1_19SingleTileSchedulerILb1ELb0ELb1ELi128EEEEEEEEEvNT_6ParamsE:
	.zero		1576


//--------------------- .nv.constant0._ZN7cutlass13device_kernelIN5flash19enable_sm80_to_sm89INS1_16FlashAttnFwdSm80INS1_25CollectiveMainloopFwdSm80ILi8ELi1ELb0EN4cute5tupleIJNS5_1CILi128EEENS7_ILi48EEENS7_ILi256EEEEEELi256ENS_10bfloat16_tEfNS_4arch4Sm80ELb0ELb1ELb1ELb1ELb1ELb1ELb1ELb0EEENS1_21CollectiveEpilogueFwdINS6_IJS8_SA_S9_EEENS6_IJNS7_ILi1EEESI_SI_EEESC_SE_Li256ELb1ELb1ELb0ELb0EEENS1_19SingleTileSchedulerILb1ELb0ELb1ELi128EEEEEEEEEvNT_6ParamsE --------------------------
	.section	.nv.constant0._ZN7cutlass13device_kernelIN5flash19enable_sm80_to_sm89INS1_16FlashAttnFwdSm80INS1_25CollectiveMainloopFwdSm80ILi8ELi1ELb0EN4cute5tupleIJNS5_1CILi128EEENS7_ILi48EEENS7_ILi256EEEEEELi256ENS_10bfloat16_tEfNS_4arch4Sm80ELb0ELb1ELb1ELb1ELb1ELb1ELb1ELb0EEENS1_21CollectiveEpilogueFwdINS6_IJS8_SA_S9_EEENS6_IJNS7_ILi1EEESI_SI_EEESC_SE_Li256ELb1ELb1ELb0ELb0EEENS1_19SingleTileSchedulerILb1ELb0ELb1ELi128EEEEEEEEEvNT_6ParamsE,"a",@progbits
	.sectionflags	@""
	.align	4
.nv.constant0._ZN7cutlass13device_kernelIN5flash19enable_sm80_to_sm89INS1_16FlashAttnFwdSm80INS1_25CollectiveMainloopFwdSm80ILi8ELi1ELb0EN4cute5tupleIJNS5_1CILi128EEENS7_ILi48EEENS7_ILi256EEEEEELi256ENS_10bfloat16_tEfNS_4arch4Sm80ELb0ELb1ELb1ELb1ELb1ELb1ELb1ELb0EEENS1_21CollectiveEpilogueFwdINS6_IJS8_SA_S9_EEENS6_IJNS7_ILi1EEESI_SI_EEESC_SE_Li256ELb1ELb1ELb0ELb0EEENS1_19SingleTileSchedulerILb1ELb0ELb1ELi128EEEEEEEEEvNT_6ParamsE:
	.zero		1576


//--------------------- .nv.constant0._ZN7cutlass13device_kernelIN5flash19enable_sm80_to_sm89INS1_16FlashAttnFwdSm80INS1_25CollectiveMainloopFwdSm80ILi8ELi1ELb0EN4cute5tupleIJNS5_1CILi128EEENS7_ILi96EEENS7_ILi256EEEEEELi256ENS_10bfloat16_tEfNS_4arch4Sm80ELb1ELb0ELb1ELb0ELb1ELb0ELb1ELb0EEENS1_21CollectiveEpilogueFwdINS6_IJS8_SA_S9_EEENS6_IJNS7_ILi1EEESI_SI_EEESC_SE_Li256ELb0ELb1ELb0ELb0EEENS1_30DynamicPersistentTileSchedulerILi256ELi256ELb0ELb1ELb0EEEEEEEEEvNT_6ParamsE --------------------------
	.section	.nv.constant0._ZN7cutlass13device_kernelIN5flash19enable_sm80_to_sm89INS1_16FlashAttnFwdSm80INS1_25CollectiveMainloopFwdSm80ILi8ELi1ELb0EN4cute5tupleIJNS5_1CILi128EEENS7_ILi96EEENS7_ILi256EEEEEELi256ENS_10bfloat16_tEfNS_4arch4Sm80ELb1ELb0ELb1ELb0ELb1ELb0ELb1ELb0EEENS1_21CollectiveEpilogueFwdINS6_IJS8_SA_S9_EEENS6_IJNS7_ILi1EEESI_SI_EEESC_SE_Li256ELb0ELb1ELb0ELb0EEENS1_30DynamicPersistentTileSchedulerILi256ELi256ELb0ELb1ELb0EEEEEEEEEvNT_6ParamsE,"a",@progbits
	.sectionflags	@""
	.align	4
.nv.constant0._ZN7cutlass13device_kernelIN5flash19enable_sm80_to_sm89INS1_16FlashAttnFwdSm80INS1_25CollectiveMainloopFwdSm80ILi8ELi1ELb0EN4cute5tupleIJNS5_1CILi128EEENS7_ILi96EEENS7_ILi256EEEEEELi256ENS_10bfloat16_tEfNS_4arch4Sm80ELb1ELb0ELb1ELb0ELb1ELb0ELb1ELb0EEENS1_21CollectiveEpilogueFwdINS6_IJS8_SA_S9_EEENS6_IJNS7_ILi1EEESI_SI_EEESC_SE_Li256ELb0ELb1ELb0ELb0EEENS1_30DynamicPersistentTileSchedulerILi256ELi256ELb0ELb1ELb0EEEEEEEEEvNT_6ParamsE:
	.zero		1592


//--------------------- .nv.constant0._ZN7cutlass13device_kernelIN5flash19enable_sm80_to_sm89INS1_16FlashAttnFwdSm80INS1_25CollectiveMainloopFwdSm80ILi8ELi1ELb0EN4cute5tupleIJNS5_1CILi128EEENS7_ILi96EEENS7_ILi256EEEEEELi256ENS_10bfloat16_tEfNS_4arch4Sm80ELb1ELb0ELb1ELb1ELb1ELb0ELb1ELb0EEENS1_21CollectiveEpilogueFwdINS6_IJS8_SA_S9_EEENS6_IJNS7_ILi1EEESI_SI_EEESC_SE_Li256ELb1ELb1ELb0ELb0EEENS1_19SingleTileSchedulerILb1ELb0ELb1ELi128EEEEEEEEEvNT_6ParamsE --------------------------
	.section	.nv.constant0._ZN7cutlass13device_kernelIN5flash19enable_sm80_to_sm89INS1_16FlashAttnFwdSm80INS1_25CollectiveMainloopFwdSm80ILi8ELi1ELb0EN4cute5tupleIJNS5_1CILi128EEENS7_ILi96EEENS7_ILi256EEEEEELi256ENS_10bfloat16_tEfNS_4arch4Sm80ELb1ELb0ELb1ELb1ELb1ELb0ELb1ELb0EEENS1_21CollectiveEpilogueFwdINS6_IJS8_SA_S9_EEENS6_IJNS7_ILi1EEESI_SI_EEESC_SE_Li256ELb1ELb1ELb0ELb0EEENS1_19SingleTileSchedulerILb1ELb0ELb1ELi128EEEEEEEEEvNT_6ParamsE,"a",@progbits
	.sectionflags	@""
	.align	4
.nv.constant0._ZN7cutlass13device_kernelIN5flash19enable_sm80_to_sm89INS1_16FlashAttnFwdSm80INS1_25CollectiveMainloopFwdSm80ILi8ELi1ELb0EN4cute5tupleIJNS5_1CILi128EEENS7_ILi96EEENS7_ILi256EEEEEELi256ENS_10bfloat16_tEfNS_4arch4Sm80ELb1ELb0ELb1ELb1ELb1ELb0ELb1ELb0EEENS1_21CollectiveEpilogueFwdINS6_IJS8_SA_S9_EEENS6_IJNS7_ILi1EEESI_SI_EEESC_SE_Li256ELb1ELb1ELb0ELb0EEENS1_19SingleTileSchedulerILb1ELb0ELb1ELi128EEEEEEEEEvNT_6ParamsE:
	.zero		1576


//--------------------- .nv.constant0._ZN7cutlass13device_kernelIN5flash19enable_sm80_to_sm89INS1_16FlashAttnFwdSm80INS1_25CollectiveMainloopFwdSm80ILi8ELi1ELb0EN4cute5tupleIJNS5_1CILi128EEENS7_ILi48EEENS7_ILi256EEEEEELi256ENS_10bfloat16_tEfNS_4arch4Sm80ELb1ELb0ELb1ELb1ELb1ELb1ELb1ELb0EEENS1_21CollectiveEpilogueFwdINS6_IJS8_SA_S9_EEENS6_IJNS7_ILi1EEESI_SI_EEESC_SE_Li256ELb1ELb1ELb0ELb0EEENS1_19SingleTileSchedulerILb1ELb0ELb1ELi128EEEEEEEEEvNT_6ParamsE --------------------------
	.section	.nv.constant0._ZN7cutlass13device_kernelIN5flash19enable_sm80_to_sm89INS1_16FlashAttnFwdSm80INS1_25CollectiveMainloopFwdSm80ILi8ELi1ELb0EN4cute5tupleIJNS5_1CILi128EEENS7_ILi48EEENS7_ILi256EEEEEELi256ENS_10bfloat16_tEfNS_4arch4Sm80ELb1ELb0ELb1ELb1ELb1ELb1ELb1ELb0EEENS1_21CollectiveEpilogueFwdINS6_IJS8_SA_S9_EEENS6_IJNS7_ILi1EEESI_SI_EEESC_SE_Li256ELb1ELb1ELb0ELb0EEENS1_19SingleTileSchedulerILb1ELb0ELb1ELi128EEEEEEEEEvNT_6ParamsE,"a",@progbits
	.sectionflags	@""
	.align	4
.nv.constant0._ZN7cutlass13device_kernelIN5flash19enable_sm80_to_sm89INS1_16FlashAttnFwdSm80INS1_25CollectiveMainloopFwdSm80ILi8ELi1ELb0EN4cute5tupleIJNS5_1CILi128EEENS7_ILi48EEENS7_ILi256EEEEEELi256ENS_10bfloat16_tEfNS_4arch4Sm80ELb1ELb0ELb1ELb1ELb1ELb1ELb1ELb0EEENS1_21CollectiveEpilogueFwdINS6_IJS8_SA_S9_EEENS6_IJNS7_ILi1EEESI_SI_EEESC_SE_Li256ELb1ELb1ELb0ELb0EEENS1_19SingleTileSchedulerILb1ELb0ELb1ELi128EEEEEEEEEvNT_6ParamsE:
	.zero		1576


//--------------------- SYMBOLS --------------------------

	.type		.nv.reservedSmem.offset0,@object
	.size		.nv.reservedSmem.offset0,0x4
